// auto-generated by cutlass_sweep.gemm — config: {"arch": "sm_100", "cluster_m": 2, "cluster_n": 1, "dtype": "bf16", "dtype_b": "bf16", "layout": "nt", "stages": 0, "tile_k": 256, "tile_m": 64, "tile_n": 128}
#include "cutlass/cutlass.h"
#include "cutlass/gemm/collective/collective_builder.hpp"
#include "cutlass/gemm/device/gemm_universal_adapter.h"
#include "cutlass/gemm/kernel/gemm_universal.hpp"
#include "cutlass/epilogue/collective/collective_builder.hpp"

using ElemA = cutlass::bfloat16_t;
using ElemB = cutlass::bfloat16_t;
using ElemCD = cutlass::bfloat16_t;
using Acc  = float;
using TileShape    = cute::Shape<cute::_64, cute::_128, cute::_256>;
using ClusterShape = cute::Shape<cute::_2, cute::_1, cute::_1>;

using CollectiveEpilogue = typename cutlass::epilogue::collective::CollectiveBuilder<
    cutlass::arch::Sm100, cutlass::arch::OpClassTensorOp,
    TileShape, ClusterShape,
    cutlass::epilogue::collective::EpilogueTileAuto,
    Acc, Acc,
    ElemCD, cutlass::layout::RowMajor, 128 / cutlass::sizeof_bits<ElemCD>::value,
    ElemCD, cutlass::layout::RowMajor, 128 / cutlass::sizeof_bits<ElemCD>::value,
    cutlass::epilogue::collective::EpilogueScheduleAuto
  >::CollectiveOp;

using CollectiveMainloop = typename cutlass::gemm::collective::CollectiveBuilder<
    cutlass::arch::Sm100, cutlass::arch::OpClassTensorOp,
    ElemA, cutlass::layout::RowMajor, 128 / cutlass::sizeof_bits<ElemA>::value,
    ElemB, cutlass::layout::ColumnMajor, 128 / cutlass::sizeof_bits<ElemB>::value,
    Acc,
    TileShape, ClusterShape,
    cutlass::gemm::collective::StageCountAutoCarveout<static_cast<int>(sizeof(typename CollectiveEpilogue::SharedStorage))>,
    cutlass::gemm::collective::KernelScheduleAuto
  >::CollectiveOp;

using GemmKernel = cutlass::gemm::kernel::GemmUniversal<
    cute::Shape<int,int,int,int>,
    CollectiveMainloop,
    CollectiveEpilogue
>;
using Gemm = cutlass::gemm::device::GemmUniversalAdapter<GemmKernel>;

// Force the device kernel symbol into the cubin without needing a host main.
auto* _anchor = &cutlass::device_kernel<GemmKernel>;


// ===== COMPILED SASS (sm_100a) =====

	.target	sm_100a

	.elftype	@"ET_EXEC"


//--------------------- .note.nv.tkinfo           --------------------------
	.section	.note.nv.tkinfo,"",@"SHT_NOTE"
	.sectionflags	@"SHF_NOTE_NV_TKINFO"
	.tkinfo
        /*0018*/ 	.word	0x00000002
        /*0030*/ 	.string	""
        /*0030*/ 	.string	"ptxas"
        /*0030*/ 	.string	"Cuda compilation tools, release 13.0, V13.0.88"
        /*0030*/ 	.string	"Build cuda_13.0.r13.0/compiler.36424714_0"
        /*0030*/ 	.string	"-arch sm_100a -m 64 "



//--------------------- .note.nv.cuinfo           --------------------------
	.section	.note.nv.cuinfo,"",@"SHT_NOTE"
	.sectionflags	@"SHF_NOTE_NV_CUINFO"
        /*0018*/ 	.short	0x0002
        /*001a*/ 	.short	0x0064
        /*001c*/ 	.short	0x0082
	.zero		2


//--------------------- .nv.info                  --------------------------
	.section	.nv.info,"",@"SHT_CUDA_INFO"
	.align	4


	//----- nvinfo : EIATTR_REGCOUNT
	.align		4
        /*0000*/ 	.byte	0x04, 0x2f
        /*0002*/ 	.short	(.L_19 - .L_18)
	.align		4
.L_18:
        /*0004*/ 	.word	index@(_ZN7cutlass13device_kernelINS_4gemm6kernel13GemmUniversalIN4cute5tupleIJiiiiEEENS1_10collective13CollectiveMmaINS1_35MainloopSm100TmaUmmaWarpSpecializedILi2ELi2ELi4ENS5_IJNS4_1CILi2EEENSA_ILi1EEESC_EEEEENS5_IJNSA_ILi64EEENSA_ILi128EEENSA_ILi256EEEEEENS_10bfloat16_tENS5_IJlSC_lEEESJ_SK_NS4_8TiledMMAINS4_8MMA_AtomIJNS4_20SM100_MMA_F16BF16_SSISJ_SJ_fLi64ELi128ELNS4_4UMMA5MajorE0ELSP_0ELNSO_7ScaleInE0ELSQ_0EEEEEENS4_6LayoutINS5_IJSC_SC_SC_EEENS5_IJNSA_ILi0EEESV_SV_EEEEENS5_IJNS4_10UnderscoreESY_SY_EEEEENS4_13SM90_TMA_LOADENS4_14ComposedLayoutINS4_7SwizzleILi3ELi4ELi3EEENS4_18smem_ptr_flag_bitsILi16EEENST_INS5_IJNSA_ILi8EEESF_EEENS5_IJSF_SC_EEEEEEEvNS4_8identityENS4_23SM90_TMA_LOAD_MULTICASTES1B_vS1C_EENS_8epilogue10collective18CollectiveEpilogueINS1F_23Sm100TmaWarpSpecializedILi4ELi2ELi16ELb1ELb0EEEJSI_NS5_IJNST_ISF_SC_EENST_INSA_ILi32EEESC_EEEEESJ_SK_SJ_SK_NS1F_6fusion15FusionCallbacksIS1J_NS1O_17LinearCombinationISJ_fSJ_fLNS_15FloatRoundStyleE2EEESI_S1N_JEEENS4_5SM1004TMEM4LOAD26SM100_TMEM_LOAD_16dp256b4xES11_NS12_INS13_ILi2ELi4ELi3EEES16_NST_INS5_IJS17_S1L_EEENS5_IJS1L_SC_EEEEEEENS4_17SM75_U32x4_LDSM_NENS4_14SM90_TMA_STOREES22_NS4_17SM90_U32x4_STSM_NENS4_39AutoVectorizingCopyWithAssumedAlignmentILi128EEEEEEvvEEEEvNT_6ParamsE)
        /*0008*/ 	.word	0x00000044


	//----- nvinfo : EIATTR_FRAME_SIZE
	.align		4
.L_19:
        /*000c*/ 	.byte	0x04, 0x11
        /*000e*/ 	.short	(.L_21 - .L_20)
	.align		4
.L_20:
        /*0010*/ 	.word	index@($__internal_2_$__cuda_sm10x_tcgen05_guardrail_trap_unallocated_columns_being_dealloced)
        /*0014*/ 	.word	0x00000000


	//----- nvinfo : EIATTR_FRAME_SIZE
	.align		4
.L_21:
        /*0018*/ 	.byte	0x04, 0x11
        /*001a*/ 	.short	(.L_23 - .L_22)
	.align		4
.L_22:
        /*001c*/ 	.word	index@($__internal_1_$__cuda_sm10x_tcgen05_guardrail_trap_phase_invalid_during_alloc)
        /*0020*/ 	.word	0x00000000


	//----- nvinfo : EIATTR_FRAME_SIZE
	.align		4
.L_23:
        /*0024*/ 	.byte	0x04, 0x11
        /*0026*/ 	.short	(.L_25 - .L_24)
	.align		4
.L_24:
        /*0028*/ 	.word	index@($__internal_0_$__cuda_sm10x_tcgen05_guardrail_trap_col_being_dealloced_not_returned_by_alloc)
        /*002c*/ 	.word	0x00000000


	//----- nvinfo : EIATTR_FRAME_SIZE
	.align		4
.L_25:
        /*0030*/ 	.byte	0x04, 0x11
        /*0032*/ 	.short	(.L_27 - .L_26)
	.align		4
.L_26:
        /*0034*/ 	.word	index@(_ZN7cutlass13device_kernelINS_4gemm6kernel13GemmUniversalIN4cute5tupleIJiiiiEEENS1_10collective13CollectiveMmaINS1_35MainloopSm100TmaUmmaWarpSpecializedILi2ELi2ELi4ENS5_IJNS4_1CILi2EEENSA_ILi1EEESC_EEEEENS5_IJNSA_ILi64EEENSA_ILi128EEENSA_ILi256EEEEEENS_10bfloat16_tENS5_IJlSC_lEEESJ_SK_NS4_8TiledMMAINS4_8MMA_AtomIJNS4_20SM100_MMA_F16BF16_SSISJ_SJ_fLi64ELi128ELNS4_4UMMA5MajorE0ELSP_0ELNSO_7ScaleInE0ELSQ_0EEEEEENS4_6LayoutINS5_IJSC_SC_SC_EEENS5_IJNSA_ILi0EEESV_SV_EEEEENS5_IJNS4_10UnderscoreESY_SY_EEEEENS4_13SM90_TMA_LOADENS4_14ComposedLayoutINS4_7SwizzleILi3ELi4ELi3EEENS4_18smem_ptr_flag_bitsILi16EEENST_INS5_IJNSA_ILi8EEESF_EEENS5_IJSF_SC_EEEEEEEvNS4_8identityENS4_23SM90_TMA_LOAD_MULTICASTES1B_vS1C_EENS_8epilogue10collective18CollectiveEpilogueINS1F_23Sm100TmaWarpSpecializedILi4ELi2ELi16ELb1ELb0EEEJSI_NS5_IJNST_ISF_SC_EENST_INSA_ILi32EEESC_EEEEESJ_SK_SJ_SK_NS1F_6fusion15FusionCallbacksIS1J_NS1O_17LinearCombinationISJ_fSJ_fLNS_15FloatRoundStyleE2EEESI_S1N_JEEENS4_5SM1004TMEM4LOAD26SM100_TMEM_LOAD_16dp256b4xES11_NS12_INS13_ILi2ELi4ELi3EEES16_NST_INS5_IJS17_S1L_EEENS5_IJS1L_SC_EEEEEEENS4_17SM75_U32x4_LDSM_NENS4_14SM90_TMA_STOREES22_NS4_17SM90_U32x4_STSM_NENS4_39AutoVectorizingCopyWithAssumedAlignmentILi128EEEEEEvvEEEEvNT_6ParamsE)
        /*0038*/ 	.word	0x00000000


	//----- nvinfo : EIATTR_MIN_STACK_SIZE
	.align		4
.L_27:
        /*003c*/ 	.byte	0x04, 0x12
        /*003e*/ 	.short	(.L_29 - .L_28)
	.align		4
.L_28:
        /*0040*/ 	.word	index@(_ZN7cutlass13device_kernelINS_4gemm6kernel13GemmUniversalIN4cute5tupleIJiiiiEEENS1_10collective13CollectiveMmaINS1_35MainloopSm100TmaUmmaWarpSpecializedILi2ELi2ELi4ENS5_IJNS4_1CILi2EEENSA_ILi1EEESC_EEEEENS5_IJNSA_ILi64EEENSA_ILi128EEENSA_ILi256EEEEEENS_10bfloat16_tENS5_IJlSC_lEEESJ_SK_NS4_8TiledMMAINS4_8MMA_AtomIJNS4_20SM100_MMA_F16BF16_SSISJ_SJ_fLi64ELi128ELNS4_4UMMA5MajorE0ELSP_0ELNSO_7ScaleInE0ELSQ_0EEEEEENS4_6LayoutINS5_IJSC_SC_SC_EEENS5_IJNSA_ILi0EEESV_SV_EEEEENS5_IJNS4_10UnderscoreESY_SY_EEEEENS4_13SM90_TMA_LOADENS4_14ComposedLayoutINS4_7SwizzleILi3ELi4ELi3EEENS4_18smem_ptr_flag_bitsILi16EEENST_INS5_IJNSA_ILi8EEESF_EEENS5_IJSF_SC_EEEEEEEvNS4_8identityENS4_23SM90_TMA_LOAD_MULTICASTES1B_vS1C_EENS_8epilogue10collective18CollectiveEpilogueINS1F_23Sm100TmaWarpSpecializedILi4ELi2ELi16ELb1ELb0EEEJSI_NS5_IJNST_ISF_SC_EENST_INSA_ILi32EEESC_EEEEESJ_SK_SJ_SK_NS1F_6fusion15FusionCallbacksIS1J_NS1O_17LinearCombinationISJ_fSJ_fLNS_15FloatRoundStyleE2EEESI_S1N_JEEENS4_5SM1004TMEM4LOAD26SM100_TMEM_LOAD_16dp256b4xES11_NS12_INS13_ILi2ELi4ELi3EEES16_NST_INS5_IJS17_S1L_EEENS5_IJS1L_SC_EEEEEEENS4_17SM75_U32x4_LDSM_NENS4_14SM90_TMA_STOREES22_NS4_17SM90_U32x4_STSM_NENS4_39AutoVectorizingCopyWithAssumedAlignmentILi128EEEEEEvvEEEEvNT_6ParamsE)
        /*0044*/ 	.word	0x00000000
.L_29:


//--------------------- .nv.compat                --------------------------
	.section	.nv.compat,"",@"SHT_CUDA_COMPAT_INFO"
	.align	4
        /*0000*/ 	.byte	0x02, 0x09, 0x01, 0x00, 0x02, 0x02, 0x02, 0x00, 0x02, 0x05, 0x05, 0x00, 0x03, 0x07, 0x01, 0x01
        /*0010*/ 	.byte	0x02, 0x03, 0x01, 0x00, 0x02, 0x06, 0x01, 0x00, 0x04, 0x0b, 0x08, 0x00, 0x09, 0x00, 0x00, 0x00
        /*0020*/ 	.byte	0x00, 0x00, 0x00, 0x00


//--------------------- .nv.info._ZN7cutlass13device_kernelINS_4gemm6kernel13GemmUniversalIN4cute5tupleIJiiiiEEENS1_10collective13CollectiveMmaINS1_35MainloopSm100TmaUmmaWarpSpecializedILi2ELi2ELi4ENS5_IJNS4_1CILi2EEENSA_ILi1EEESC_EEEEENS5_IJNSA_ILi64EEENSA_ILi128EEENSA_ILi256EEEEEENS_10bfloat16_tENS5_IJlSC_lEEESJ_SK_NS4_8TiledMMAINS4_8MMA_AtomIJNS4_20SM100_MMA_F16BF16_SSISJ_SJ_fLi64ELi128ELNS4_4UMMA5MajorE0ELSP_0ELNSO_7ScaleInE0ELSQ_0EEEEEENS4_6LayoutINS5_IJSC_SC_SC_EEENS5_IJNSA_ILi0EEESV_SV_EEEEENS5_IJNS4_10UnderscoreESY_SY_EEEEENS4_13SM90_TMA_LOADENS4_14ComposedLayoutINS4_7SwizzleILi3ELi4ELi3EEENS4_18smem_ptr_flag_bitsILi16EEENST_INS5_IJNSA_ILi8EEESF_EEENS5_IJSF_SC_EEEEEEEvNS4_8identityENS4_23SM90_TMA_LOAD_MULTICASTES1B_vS1C_EENS_8epilogue10collective18CollectiveEpilogueINS1F_23Sm100TmaWarpSpecializedILi4ELi2ELi16ELb1ELb0EEEJSI_NS5_IJNST_ISF_SC_EENST_INSA_ILi32EEESC_EEEEESJ_SK_SJ_SK_NS1F_6fusion15FusionCallbacksIS1J_NS1O_17LinearCombinationISJ_fSJ_fLNS_15FloatRoundStyleE2EEESI_S1N_JEEENS4_5SM1004TMEM4LOAD26SM100_TMEM_LOAD_16dp256b4xES11_NS12_INS13_ILi2ELi4ELi3EEES16_NST_INS5_IJS17_S1L_EEENS5_IJS1L_SC_EEEEEEENS4_17SM75_U32x4_LDSM_NENS4_14SM90_TMA_STOREES22_NS4_17SM90_U32x4_STSM_NENS4_39AutoVectorizingCopyWithAssumedAlignmentILi128EEEEEEvvEEEEvNT_6ParamsE --------------------------
	.section	.nv.info._ZN7cutlass13device_kernelINS_4gemm6kernel13GemmUniversalIN4cute5tupleIJiiiiEEENS1_10collective13CollectiveMmaINS1_35MainloopSm100TmaUmmaWarpSpecializedILi2ELi2ELi4ENS5_IJNS4_1CILi2EEENSA_ILi1EEESC_EEEEENS5_IJNSA_ILi64EEENSA_ILi128EEENSA_ILi256EEEEEENS_10bfloat16_tENS5_IJlSC_lEEESJ_SK_NS4_8TiledMMAINS4_8MMA_AtomIJNS4_20SM100_MMA_F16BF16_SSISJ_SJ_fLi64ELi128ELNS4_4UMMA5MajorE0ELSP_0ELNSO_7ScaleInE0ELSQ_0EEEEEENS4_6LayoutINS5_IJSC_SC_SC_EEENS5_IJNSA_ILi0EEESV_SV_EEEEENS5_IJNS4_10UnderscoreESY_SY_EEEEENS4_13SM90_TMA_LOADENS4_14ComposedLayoutINS4_7SwizzleILi3ELi4ELi3EEENS4_18smem_ptr_flag_bitsILi16EEENST_INS5_IJNSA_ILi8EEESF_EEENS5_IJSF_SC_EEEEEEEvNS4_8identityENS4_23SM90_TMA_LOAD_MULTICASTES1B_vS1C_EENS_8epilogue10collective18CollectiveEpilogueINS1F_23Sm100TmaWarpSpecializedILi4ELi2ELi16ELb1ELb0EEEJSI_NS5_IJNST_ISF_SC_EENST_INSA_ILi32EEESC_EEEEESJ_SK_SJ_SK_NS1F_6fusion15FusionCallbacksIS1J_NS1O_17LinearCombinationISJ_fSJ_fLNS_15FloatRoundStyleE2EEESI_S1N_JEEENS4_5SM1004TMEM4LOAD26SM100_TMEM_LOAD_16dp256b4xES11_NS12_INS13_ILi2ELi4ELi3EEES16_NST_INS5_IJS17_S1L_EEENS5_IJS1L_SC_EEEEEEENS4_17SM75_U32x4_LDSM_NENS4_14SM90_TMA_STOREES22_NS4_17SM90_U32x4_STSM_NENS4_39AutoVectorizingCopyWithAssumedAlignmentILi128EEEEEEvvEEEEvNT_6ParamsE,"",@"SHT_CUDA_INFO"
	.sectionflags	@""
	.align	4


	//----- nvinfo : EIATTR_CUDA_API_VERSION
	.align		4
        /*0000*/ 	.byte	0x04, 0x37
        /*0002*/ 	.short	(.L_31 - .L_30)
.L_30:
        /*0004*/ 	.word	0x00000082


	//----- nvinfo : EIATTR_KPARAM_INFO
	.align		4
.L_31:
        /*0008*/ 	.byte	0x04, 0x17
        /*000a*/ 	.short	(.L_33 - .L_32)
.L_32:
        /*000c*/ 	.word	0x00000000
        /*0010*/ 	.short	0x0000
        /*0012*/ 	.short	0x0000
        /*0014*/ 	.byte	0x00, 0xf0, 0x01, 0x20


	//----- nvinfo : EIATTR_AT_ENTRY_FRAGMENTS
	.align		4
.L_33:
        /*0018*/ 	.byte	0x04, 0x4f
        /*001a*/ 	.short	(.L_35 - .L_34)


	//   ....[0]....
.L_34:
        /*001c*/ 	.word	0x00000006


	//----- nvinfo : EIATTR_RESERVED_SMEM_USED
	.align		4
.L_35:
        /*0020*/ 	.byte	0x01, 0x41
	.zero		2


	//----- nvinfo : EIATTR_SPARSE_MMA_MASK
	.align		4
        /*0024*/ 	.byte	0x03, 0x50
        /*0026*/ 	.short	0x0000


	//----- nvinfo : EIATTR_TCGEN05_1CTA_USED
	.align		4
        /*0028*/ 	.byte	0x01, 0x51
	.zero		2


	//----- nvinfo : EIATTR_MAXREG_COUNT
	.align		4
        /*002c*/ 	.byte	0x03, 0x1b
        /*002e*/ 	.short	0x00ff


	//----- nvinfo : EIATTR_NUM_BARRIERS
	.align		4
        /*0030*/ 	.byte	0x02, 0x4c
        /*0032*/ 	.byte	0x07
	.zero		1


	//----- nvinfo : EIATTR_EXTERNS
	.align		4
        /*0034*/ 	.byte	0x04, 0x0f
        /*0036*/ 	.short	(.L_37 - .L_36)


	//   ....[0]....
	.align		4
.L_36:
        /*0038*/ 	.word	index@(__assertfail)


	//----- nvinfo : EIATTR_MERCURY_ISA_VERSION
	.align		4
.L_37:
        /*003c*/ 	.byte	0x03, 0x5f
        /*003e*/ 	.short	0x0101


	//----- nvinfo : EIATTR_INT_WARP_WIDE_INSTR_OFFSETS
	.align		4
        /*0040*/ 	.byte	0x04, 0x31
        /*0042*/ 	.short	(.L_39 - .L_38)


	//   ....[0]....
.L_38:
        /*0044*/ 	.word	0x000044f0


	//   ....[1]....
        /*0048*/ 	.word	0x00004520


	//   ....[2]....
        /*004c*/ 	.word	0x00004540


	//   ....[3]....
        /*0050*/ 	.word	0x00005110


	//   ....[4]....
        /*0054*/ 	.word	0x00005170


	//   ....[5]....
        /*0058*/ 	.word	0x00005270


	//   ....[6]....
        /*005c*/ 	.word	0x000052f0


	//   ....[7]....
        /*0060*/ 	.word	0x000053f0


	//   ....[8]....
        /*0064*/ 	.word	0x00005480


	//   ....[9]....
        /*0068*/ 	.word	0x00005580


	//   ....[10]....
        /*006c*/ 	.word	0x00005630


	//----- nvinfo : EIATTR_COOP_GROUP_MASK_REGIDS
	.align		4
.L_39:
        /*0070*/ 	.byte	0x04, 0x29
        /*0072*/ 	.short	(.L_41 - .L_40)


	//   ....[0]....
.L_40:
        /*0074*/ 	.word	0xffffffff


	//   ....[1]....
        /*0078*/ 	.word	0xffffffff


	//   ....[2]....
        /*007c*/ 	.word	0xffffffff


	//   ....[3]....
        /*0080*/ 	.word	0xffffffff


	//   ....[4]....
        /*0084*/ 	.word	0xffffffff


	//   ....[5]....
        /*0088*/ 	.word	0xffffffff


	//   ....[6]....
        /*008c*/ 	.word	0xffffffff


	//   ....[7]....
        /*0090*/ 	.word	0xffffffff


	//   ....[8]....
        /*0094*/ 	.word	0xffffffff


	//   ....[9]....
        /*0098*/ 	.word	0xffffffff


	//   ....[10]....
        /*009c*/ 	.word	0xffffffff


	//   ....[11]....
        /*00a0*/ 	.word	0xffffffff


	//   ....[12]....
        /*00a4*/ 	.word	0xffffffff


	//   ....[13]....
        /*00a8*/ 	.word	0xffffffff


	//----- nvinfo : EIATTR_COOP_GROUP_INSTR_OFFSETS
	.align		4
.L_41:
        /*00ac*/ 	.byte	0x04, 0x28
        /*00ae*/ 	.short	(.L_43 - .L_42)


	//   ....[0]....
.L_42:
        /*00b0*/ 	.word	0x00000080


	//   ....[1]....
        /*00b4*/ 	.word	0x000004e0


	//   ....[2]....
        /*00b8*/ 	.word	0x00000640


	//   ....[3]....
        /*00bc*/ 	.word	0x000007e0


	//   ....[4]....
        /*00c0*/ 	.word	0x000008e0


	//   ....[5]....
        /*00c4*/ 	.word	0x00000a50


	//   ....[6]....
        /*00c8*/ 	.word	0x00000bf0


	//   ....[7]....
        /*00cc*/ 	.word	0x00000da0


	//   ....[8]....
        /*00d0*/ 	.word	0x00002480


	//   ....[9]....
        /*00d4*/ 	.word	0x00003220


	//   ....[10]....
        /*00d8*/ 	.word	0x00003430


	//   ....[11]....
        /*00dc*/ 	.word	0x00003460


	//   ....[12]....
        /*00e0*/ 	.word	0x000043c0


	//   ....[13]....
        /*00e4*/ 	.word	0x00004600


	//----- nvinfo : EIATTR_VRC_CTA_INIT_COUNT
	.align		4
.L_43:
        /*00e8*/ 	.byte	0x02, 0x4a
        /*00ea*/ 	.byte	0x80
	.zero		1


	//----- nvinfo : EIATTR_SYSCALL_OFFSETS
	.align		4
        /*00ec*/ 	.byte	0x04, 0x46
        /*00ee*/ 	.short	(.L_45 - .L_44)


	//   ....[0]....
.L_44:
        /*00f0*/ 	.word	0x000062d0


	//   ....[1]....
        /*00f4*/ 	.word	0x000063c0


	//   ....[2]....
        /*00f8*/ 	.word	0x00006b70


	//   ....[3]....
        /*00fc*/ 	.word	0x00007420


	//   ....[4]....
        /*0100*/ 	.word	0x00007cb0


	//   ....[5]....
        /*0104*/ 	.word	0x00008540


	//----- nvinfo : EIATTR_MBARRIER_INSTR_OFFSETS
	.align		4
.L_45:
        /*0108*/ 	.byte	0x04, 0x39
        /*010a*/ 	.short	(.L_47 - .L_46)


	//   ....[0]....
.L_46:
        /*010c*/ 	.word	0x000005f0
        /*0110*/ 	.word	0x000000ff
        /*0114*/ 	.word	0x00000000
        /*0118*/ 	.short	0x0100
        /*011a*/ 	.byte	0x04
	.zero		1


	//   ....[1]....
        /*011c*/ 	.word	0x00000600
        /*0120*/ 	.word	0x000000ff
        /*0124*/ 	.word	0x00000010
        /*0128*/ 	.short	0x0100
        /*012a*/ 	.byte	0x04
	.zero		1


	//   ....[2]....
        /*012c*/ 	.word	0x00000610
        /*0130*/ 	.word	0x000000ff
        /*0134*/ 	.word	0x00000008
        /*0138*/ 	.short	0x0100
        /*013a*/ 	.byte	0x04
	.zero		1


	//   ....[3]....
        /*013c*/ 	.word	0x00000620
        /*0140*/ 	.word	0x000000ff
        /*0144*/ 	.word	0x00000018
        /*0148*/ 	.short	0x0100
        /*014a*/ 	.byte	0x04
	.zero		1


	//   ....[4]....
        /*014c*/ 	.word	0x00000750
        /*0150*/ 	.word	0x000000ff
        /*0154*/ 	.word	0x00000020
        /*0158*/ 	.short	0x0100
        /*015a*/ 	.byte	0x04
	.zero		1


	//   ....[5]....
        /*015c*/ 	.word	0x00000760
        /*0160*/ 	.word	0x000000ff
        /*0164*/ 	.word	0x00000040
        /*0168*/ 	.short	0x0100
        /*016a*/ 	.byte	0x04
	.zero		1


	//   ....[6]....
        /*016c*/ 	.word	0x00000770
        /*0170*/ 	.word	0x000000ff
        /*0174*/ 	.word	0x00000028
        /*0178*/ 	.short	0x0100
        /*017a*/ 	.byte	0x04
	.zero		1


	//   ....[7]....
        /*017c*/ 	.word	0x00000780
        /*0180*/ 	.word	0x000000ff
        /*0184*/ 	.word	0x00000048
        /*0188*/ 	.short	0x0100
        /*018a*/ 	.byte	0x04
	.zero		1


	//   ....[8]....
        /*018c*/ 	.word	0x00000790
        /*0190*/ 	.word	0x000000ff
        /*0194*/ 	.word	0x00000030
        /*0198*/ 	.short	0x0100
        /*019a*/ 	.byte	0x04
	.zero		1


	//   ....[9]....
        /*019c*/ 	.word	0x000007a0
        /*01a0*/ 	.word	0x000000ff
        /*01a4*/ 	.word	0x00000050
        /*01a8*/ 	.short	0x0100
        /*01aa*/ 	.byte	0x04
	.zero		1


	//   ....[10]....
        /*01ac*/ 	.word	0x000007b0
        /*01b0*/ 	.word	0x000000ff
        /*01b4*/ 	.word	0x00000038
        /*01b8*/ 	.short	0x0100
        /*01ba*/ 	.byte	0x04
	.zero		1


	//   ....[11]....
        /*01bc*/ 	.word	0x000007c0
        /*01c0*/ 	.word	0x000000ff
        /*01c4*/ 	.word	0x00000058
        /*01c8*/ 	.short	0x0100
        /*01ca*/ 	.byte	0x04
	.zero		1


	//   ....[12]....
        /*01cc*/ 	.word	0x000008b0
        /*01d0*/ 	.word	0x000000ff
        /*01d4*/ 	.word	0x00000060
        /*01d8*/ 	.short	0x0100
        /*01da*/ 	.byte	0x06
	.zero		1


	//   ....[13]....
        /*01dc*/ 	.word	0x000008c0
        /*01e0*/ 	.word	0x000000ff
        /*01e4*/ 	.word	0x00000068
        /*01e8*/ 	.short	0x0100
        /*01ea*/ 	.byte	0x06
	.zero		1


	//   ....[14]....
        /*01ec*/ 	.word	0x00000a00
        /*01f0*/ 	.word	0x000000ff
        /*01f4*/ 	.word	0x00000070
        /*01f8*/ 	.short	0x0100
        /*01fa*/ 	.byte	0x06
	.zero		1


	//   ....[15]....
        /*01fc*/ 	.word	0x00000a10
        /*0200*/ 	.word	0x000000ff
        /*0204*/ 	.word	0x00000080
        /*0208*/ 	.short	0x0100
        /*020a*/ 	.byte	0x06
	.zero		1


	//   ....[16]....
        /*020c*/ 	.word	0x00000a20
        /*0210*/ 	.word	0x000000ff
        /*0214*/ 	.word	0x00000078
        /*0218*/ 	.short	0x0100
        /*021a*/ 	.byte	0x06
	.zero		1


	//   ....[17]....
        /*021c*/ 	.word	0x00000a30
        /*0220*/ 	.word	0x000000ff
        /*0224*/ 	.word	0x00000088
        /*0228*/ 	.short	0x0100
        /*022a*/ 	.byte	0x06
	.zero		1


	//   ....[18]....
        /*022c*/ 	.word	0x00000b60
        /*0230*/ 	.word	0x000000ff
        /*0234*/ 	.word	0x00000090
        /*0238*/ 	.short	0x0100
        /*023a*/ 	.byte	0x04
	.zero		1


	//   ....[19]....
        /*023c*/ 	.word	0x00000b70
        /*0240*/ 	.word	0x000000ff
        /*0244*/ 	.word	0x000000b0
        /*0248*/ 	.short	0x0100
        /*024a*/ 	.byte	0x04
	.zero		1


	//   ....[20]....
        /*024c*/ 	.word	0x00000b80
        /*0250*/ 	.word	0x000000ff
        /*0254*/ 	.word	0x00000098
        /*0258*/ 	.short	0x0100
        /*025a*/ 	.byte	0x04
	.zero		1


	//   ....[21]....
        /*025c*/ 	.word	0x00000b90
        /*0260*/ 	.word	0x000000ff
        /*0264*/ 	.word	0x000000b8
        /*0268*/ 	.short	0x0100
        /*026a*/ 	.byte	0x04
	.zero		1


	//   ....[22]....
        /*026c*/ 	.word	0x00000ba0
        /*0270*/ 	.word	0x000000ff
        /*0274*/ 	.word	0x000000a0
        /*0278*/ 	.short	0x0100
        /*027a*/ 	.byte	0x04
	.zero		1


	//   ....[23]....
        /*027c*/ 	.word	0x00000bb0
        /*0280*/ 	.word	0x000000ff
        /*0284*/ 	.word	0x000000c0
        /*0288*/ 	.short	0x0100
        /*028a*/ 	.byte	0x04
	.zero		1


	//   ....[24]....
        /*028c*/ 	.word	0x00000bc0
        /*0290*/ 	.word	0x000000ff
        /*0294*/ 	.word	0x000000a8
        /*0298*/ 	.short	0x0100
        /*029a*/ 	.byte	0x04
	.zero		1


	//   ....[25]....
        /*029c*/ 	.word	0x00000bd0
        /*02a0*/ 	.word	0x000000ff
        /*02a4*/ 	.word	0x000000c8
        /*02a8*/ 	.short	0x0100
        /*02aa*/ 	.byte	0x04
	.zero		1


	//   ....[26]....
        /*02ac*/ 	.word	0x00000cc0
        /*02b0*/ 	.word	0x000000ff
        /*02b4*/ 	.word	0x000000d0
        /*02b8*/ 	.short	0x0100
        /*02ba*/ 	.byte	0x04
	.zero		1


	//   ....[27]....
        /*02bc*/ 	.word	0x00000cd0
        /*02c0*/ 	.word	0x000000ff
        /*02c4*/ 	.word	0x000000e0
        /*02c8*/ 	.short	0x0100
        /*02ca*/ 	.byte	0x04
	.zero		1


	//   ....[28]....
        /*02cc*/ 	.word	0x00000ce0
        /*02d0*/ 	.word	0x000000ff
        /*02d4*/ 	.word	0x000000d8
        /*02d8*/ 	.short	0x0100
        /*02da*/ 	.byte	0x04
	.zero		1


	//   ....[29]....
        /*02dc*/ 	.word	0x00000cf0
        /*02e0*/ 	.word	0x000000ff
        /*02e4*/ 	.word	0x000000e8
        /*02e8*/ 	.short	0x0100
        /*02ea*/ 	.byte	0x04
	.zero		1


	//   ....[30]....
        /*02ec*/ 	.word	0x00001820
        /*02f0*/ 	.word	0x00000000
        /*02f4*/ 	.word	0x000000e0
        /*02f8*/ 	.short	0x010a
        /*02fa*/ 	.byte	0xff
	.zero		1


	//   ....[31]....
        /*02fc*/ 	.word	0x00001850
        /*0300*/ 	.word	0x00000000
        /*0304*/ 	.word	0x000000d0
        /*0308*/ 	.short	0x0101
        /*030a*/ 	.byte	0xff
	.zero		1


	//   ....[32]....
        /*030c*/ 	.word	0x00001920
        /*0310*/ 	.word	0x000000ff
        /*0314*/ 	.word	0x00000010
        /*0318*/ 	.short	0x010a
        /*031a*/ 	.byte	0x04
	.zero		1


	//   ....[33]....
        /*031c*/ 	.word	0x000019a0
        /*0320*/ 	.word	0x000000ff
        /*0324*/ 	.word	0x00000010
        /*0328*/ 	.short	0x010a
        /*032a*/ 	.byte	0x39
	.zero		1


	//   ....[34]....
        /*032c*/ 	.word	0x00001ae0
        /*0330*/ 	.word	0x000000ff
        /*0334*/ 	.word	0x00000010
        /*0338*/ 	.short	0x010a
        /*033a*/ 	.byte	0x04
	.zero		1


	//   ....[35]....
        /*033c*/ 	.word	0x00001ed0
        /*0340*/ 	.word	0x000000ff
        /*0344*/ 	.word	0x00000068
        /*0348*/ 	.short	0x0101
        /*034a*/ 	.byte	0x16
	.zero		1


	//   ....[36]....
        /*034c*/ 	.word	0x00001ef0
        /*0350*/ 	.word	0x000000ff
        /*0354*/ 	.word	0x00000010
        /*0358*/ 	.short	0x010a
        /*035a*/ 	.byte	0x04
	.zero		1


	//   ....[37]....
        /*035c*/ 	.word	0x00001f70
        /*0360*/ 	.word	0x000000ff
        /*0364*/ 	.word	0x00000010
        /*0368*/ 	.short	0x010a
        /*036a*/ 	.byte	0x39
	.zero		1


	//   ....[38]....
        /*036c*/ 	.word	0x000020b0
        /*0370*/ 	.word	0x000000ff
        /*0374*/ 	.word	0x00000010
        /*0378*/ 	.short	0x010a
        /*037a*/ 	.byte	0x04
	.zero		1


	//   ....[39]....
        /*037c*/ 	.word	0x000024b0
        /*0380*/ 	.word	0x00000003
        /*0384*/ 	.word	0x00000070
        /*0388*/ 	.short	0x010a
        /*038a*/ 	.byte	0xff
	.zero		1


	//   ....[40]....
        /*038c*/ 	.word	0x00002600
        /*0390*/ 	.word	0x00000000
        /*0394*/ 	.word	0x00000000
        /*0398*/ 	.short	0x0101
        /*039a*/ 	.byte	0xff
	.zero		1


	//   ....[41]....
        /*039c*/ 	.word	0x00002bc0
        /*03a0*/ 	.word	0x000000ff
        /*03a4*/ 	.word	0x00000000
        /*03a8*/ 	.short	0x010a
        /*03aa*/ 	.byte	0x04
	.zero		1


	//   ....[42]....
        /*03ac*/ 	.word	0x00002c60
        /*03b0*/ 	.word	0x00000000
        /*03b4*/ 	.word	0x00000000
        /*03b8*/ 	.short	0x010a
        /*03ba*/ 	.byte	0xff
	.zero		1


	//   ....[43]....
        /*03bc*/ 	.word	0x00002d80
        /*03c0*/ 	.word	0x00000002
        /*03c4*/ 	.word	0x000000d0
        /*03c8*/ 	.short	0x010a
        /*03ca*/ 	.byte	0xff
	.zero		1


	//   ....[44]....
        /*03cc*/ 	.word	0x00002df0
        /*03d0*/ 	.word	0x00000002
        /*03d4*/ 	.word	0x00000000
        /*03d8*/ 	.short	0x0101
        /*03da*/ 	.byte	0xff
	.zero		1


	//   ....[45]....
        /*03dc*/ 	.word	0x00002e10
        /*03e0*/ 	.word	0x000000ff
        /*03e4*/ 	.word	0x00000080
        /*03e8*/ 	.short	0x010a
        /*03ea*/ 	.byte	0x04
	.zero		1


	//   ....[46]....
        /*03ec*/ 	.word	0x00002f30
        /*03f0*/ 	.word	0x00000002
        /*03f4*/ 	.word	0x00000070
        /*03f8*/ 	.short	0x010a
        /*03fa*/ 	.byte	0xff
	.zero		1


	//   ....[47]....
        /*03fc*/ 	.word	0x00003030
        /*0400*/ 	.word	0x00000002
        /*0404*/ 	.word	0x00000000
        /*0408*/ 	.short	0x0101
        /*040a*/ 	.byte	0xff
	.zero		1


	//   ....[48]....
        /*040c*/ 	.word	0x000030c0
        /*0410*/ 	.word	0x000000ff
        /*0414*/ 	.word	0x00000080
        /*0418*/ 	.short	0x0106
        /*041a*/ 	.byte	0x04
	.zero		1


	//   ....[49]....
        /*041c*/ 	.word	0x000030e0
        /*0420*/ 	.word	0x000000ff
        /*0424*/ 	.word	0x00000080
        /*0428*/ 	.short	0x010a
        /*042a*/ 	.byte	0x04
	.zero		1


	//   ....[50]....
        /*042c*/ 	.word	0x00003170
        /*0430*/ 	.word	0x000000ff
        /*0434*/ 	.word	0x00000080
        /*0438*/ 	.short	0x0106
        /*043a*/ 	.byte	0x07
	.zero		1


	//   ....[51]....
        /*043c*/ 	.word	0x000031b0
        /*0440*/ 	.word	0x00000000
        /*0444*/ 	.word	0x00000080
        /*0448*/ 	.short	0x010a
        /*044a*/ 	.byte	0xff
	.zero		1


	//   ....[52]....
        /*044c*/ 	.word	0x000036d0
        /*0450*/ 	.word	0x00000000
        /*0454*/ 	.word	0x00000070
        /*0458*/ 	.short	0x010a
        /*045a*/ 	.byte	0xff
	.zero		1


	//   ....[53]....
        /*045c*/ 	.word	0x000037f0
        /*0460*/ 	.word	0x00000003
        /*0464*/ 	.word	0x00000000
        /*0468*/ 	.short	0x0101
        /*046a*/ 	.byte	0xff
	.zero		1


	//   ....[54]....
        /*046c*/ 	.word	0x00003800
        /*0470*/ 	.word	0x000000ff
        /*0474*/ 	.word	0x00000000
        /*0478*/ 	.short	0x010a
        /*047a*/ 	.byte	0x04
	.zero		1


	//   ....[55]....
        /*047c*/ 	.word	0x00003850
        /*0480*/ 	.word	0x000000ff
        /*0484*/ 	.word	0x000000b0
        /*0488*/ 	.short	0x010a
        /*048a*/ 	.byte	0x05
	.zero		1


	//   ....[56]....
        /*048c*/ 	.word	0x00003960
        /*0490*/ 	.word	0x000000ff
        /*0494*/ 	.word	0x00000000
        /*0498*/ 	.short	0x010a
        /*049a*/ 	.byte	0x05
	.zero		1


	//   ....[57]....
        /*049c*/ 	.word	0x00003ab0
        /*04a0*/ 	.word	0x000000ff
        /*04a4*/ 	.word	0x00000000
        /*04a8*/ 	.short	0x010a
        /*04aa*/ 	.byte	0x07
	.zero		1


	//   ....[58]....
        /*04ac*/ 	.word	0x000041f0
        /*04b0*/ 	.word	0x000000ff
        /*04b4*/ 	.word	0x00000000
        /*04b8*/ 	.short	0x010a
        /*04ba*/ 	.byte	0x04
	.zero		1


	//   ....[59]....
        /*04bc*/ 	.word	0x00004280
        /*04c0*/ 	.word	0x000000ff
        /*04c4*/ 	.word	0x00000000
        /*04c8*/ 	.short	0x010a
        /*04ca*/ 	.byte	0x05
	.zero		1


	//   ....[60]....
        /*04cc*/ 	.word	0x00004310
        /*04d0*/ 	.word	0x000000ff
        /*04d4*/ 	.word	0x00000000
        /*04d8*/ 	.short	0x010a
        /*04da*/ 	.byte	0x05
	.zero		1


	//   ....[61]....
        /*04dc*/ 	.word	0x000043a0
        /*04e0*/ 	.word	0x000000ff
        /*04e4*/ 	.word	0x00000000
        /*04e8*/ 	.short	0x010a
        /*04ea*/ 	.byte	0x04
	.zero		1


	//   ....[62]....
        /*04ec*/ 	.word	0x000048d0
        /*04f0*/ 	.word	0x00000008
        /*04f4*/ 	.word	0x00000070
        /*04f8*/ 	.short	0x010a
        /*04fa*/ 	.byte	0xff
	.zero		1


	//   ....[63]....
        /*04fc*/ 	.word	0x00004a40
        /*0500*/ 	.word	0x00000000
        /*0504*/ 	.word	0x00000000
        /*0508*/ 	.short	0x0101
        /*050a*/ 	.byte	0xff
	.zero		1


	//   ....[64]....
        /*050c*/ 	.word	0x00004f20
        /*0510*/ 	.word	0x000000ff
        /*0514*/ 	.word	0x00000068
        /*0518*/ 	.short	0x010a
        /*051a*/ 	.byte	0x15
	.zero		1


	//   ....[65]....
        /*051c*/ 	.word	0x000050b0
        /*0520*/ 	.word	0x000000ff
        /*0524*/ 	.word	0x00000040
        /*0528*/ 	.short	0x010a
        /*052a*/ 	.byte	0x15
	.zero		1


	//   ....[66]....
        /*052c*/ 	.word	0x00005210
        /*0530*/ 	.word	0x000000ff
        /*0534*/ 	.word	0x00000020
        /*0538*/ 	.short	0x010b
        /*053a*/ 	.byte	0x15
	.zero		1


	//   ....[67]....
        /*053c*/ 	.word	0x00005230
        /*0540*/ 	.word	0x000000ff
        /*0544*/ 	.word	0x00000000
        /*0548*/ 	.short	0x0101
        /*054a*/ 	.byte	0x04
	.zero		1


	//   ....[68]....
        /*054c*/ 	.word	0x00005240
        /*0550*/ 	.word	0x000000ff
        /*0554*/ 	.word	0x00000048
        /*0558*/ 	.short	0x010a
        /*055a*/ 	.byte	0x15
	.zero		1


	//   ....[69]....
        /*055c*/ 	.word	0x00005390
        /*0560*/ 	.word	0x000000ff
        /*0564*/ 	.word	0x00000028
        /*0568*/ 	.short	0x010b
        /*056a*/ 	.byte	0x15
	.zero		1


	//   ....[70]....
        /*056c*/ 	.word	0x000053b0
        /*0570*/ 	.word	0x000000ff
        /*0574*/ 	.word	0x00000000
        /*0578*/ 	.short	0x0101
        /*057a*/ 	.byte	0x04
	.zero		1


	//   ....[71]....
        /*057c*/ 	.word	0x000053c0
        /*0580*/ 	.word	0x000000ff
        /*0584*/ 	.word	0x00000050
        /*0588*/ 	.short	0x010a
        /*058a*/ 	.byte	0x15
	.zero		1


	//   ....[72]....
        /*058c*/ 	.word	0x00005520
        /*0590*/ 	.word	0x000000ff
        /*0594*/ 	.word	0x00000030
        /*0598*/ 	.short	0x010b
        /*059a*/ 	.byte	0x15
	.zero		1


	//   ....[73]....
        /*059c*/ 	.word	0x00005540
        /*05a0*/ 	.word	0x000000ff
        /*05a4*/ 	.word	0x00000000
        /*05a8*/ 	.short	0x0101
        /*05aa*/ 	.byte	0x04
	.zero		1


	//   ....[74]....
        /*05ac*/ 	.word	0x00005550
        /*05b0*/ 	.word	0x000000ff
        /*05b4*/ 	.word	0x00000058
        /*05b8*/ 	.short	0x010a
        /*05ba*/ 	.byte	0x15
	.zero		1


	//   ....[75]....
        /*05bc*/ 	.word	0x00005750
        /*05c0*/ 	.word	0x000000ff
        /*05c4*/ 	.word	0x00000038
        /*05c8*/ 	.short	0x010b
        /*05ca*/ 	.byte	0x15
	.zero		1


	//   ....[76]....
        /*05cc*/ 	.word	0x00005760
        /*05d0*/ 	.word	0x000000ff
        /*05d4*/ 	.word	0x00000000
        /*05d8*/ 	.short	0x0101
        /*05da*/ 	.byte	0x2d
	.zero		1


	//   ....[77]....
        /*05dc*/ 	.word	0x00005790
        /*05e0*/ 	.word	0x000000ff
        /*05e4*/ 	.word	0x00000040
        /*05e8*/ 	.short	0x010a
        /*05ea*/ 	.byte	0x15
	.zero		1


	//   ....[78]....
        /*05ec*/ 	.word	0x000057b0
        /*05f0*/ 	.word	0x000000ff
        /*05f4*/ 	.word	0x00000048
        /*05f8*/ 	.short	0x010a
        /*05fa*/ 	.byte	0x15
	.zero		1


	//   ....[79]....
        /*05fc*/ 	.word	0x000057d0
        /*0600*/ 	.word	0x000000ff
        /*0604*/ 	.word	0x00000050
        /*0608*/ 	.short	0x010a
        /*060a*/ 	.byte	0x15
	.zero		1


	//   ....[80]....
        /*060c*/ 	.word	0x00005810
        /*0610*/ 	.word	0x00000000
        /*0614*/ 	.word	0x00000058
        /*0618*/ 	.short	0x010a
        /*061a*/ 	.byte	0xff
	.zero		1


	//   ....[81]....
        /*061c*/ 	.word	0x00005b60
        /*0620*/ 	.word	0x00000003
        /*0624*/ 	.word	0x00000070
        /*0628*/ 	.short	0x010a
        /*062a*/ 	.byte	0xff
	.zero		1


	//   ....[82]....
        /*062c*/ 	.word	0x00005ce0
        /*0630*/ 	.word	0x00000000
        /*0634*/ 	.word	0x00000000
        /*0638*/ 	.short	0x0101
        /*063a*/ 	.byte	0xff
	.zero		1


	//   ....[83]....
        /*063c*/ 	.word	0x00006820
        /*0640*/ 	.word	0x000000ff
        /*0644*/ 	.word	0x00000020
        /*0648*/ 	.short	0x010a
        /*064a*/ 	.byte	0x2b
	.zero		1


	//   ....[84]....
        /*064c*/ 	.word	0x00006860
        /*0650*/ 	.word	0x0000001a
        /*0654*/ 	.word	0x00000090
        /*0658*/ 	.short	0x010a
        /*065a*/ 	.byte	0xff
	.zero		1


	//   ....[85]....
        /*065c*/ 	.word	0x00006970
        /*0660*/ 	.word	0x000000ff
        /*0664*/ 	.word	0x00000020
        /*0668*/ 	.short	0x010a
        /*066a*/ 	.byte	0x2b
	.zero		1


	//   ....[86]....
        /*066c*/ 	.word	0x00006a50
        /*0670*/ 	.word	0x0000001a
        /*0674*/ 	.word	0x00000090
        /*0678*/ 	.short	0x010a
        /*067a*/ 	.byte	0xff
	.zero		1


	//   ....[87]....
        /*067c*/ 	.word	0x00007180
        /*0680*/ 	.word	0x00000000
        /*0684*/ 	.word	0x00000000
        /*0688*/ 	.short	0x0101
        /*068a*/ 	.byte	0xff
	.zero		1


	//   ....[88]....
        /*068c*/ 	.word	0x00007190
        /*0690*/ 	.word	0x00000002
        /*0694*/ 	.word	0x00000020
        /*0698*/ 	.short	0x010a
        /*069a*/ 	.byte	0xff
	.zero		1


	//   ....[89]....
        /*069c*/ 	.word	0x00007250
        /*06a0*/ 	.word	0x00000002
        /*06a4*/ 	.word	0x00000020
        /*06a8*/ 	.short	0x010a
        /*06aa*/ 	.byte	0xff
	.zero		1


	//   ....[90]....
        /*06ac*/ 	.word	0x00007a10
        /*06b0*/ 	.word	0x00000000
        /*06b4*/ 	.word	0x00000000
        /*06b8*/ 	.short	0x0101
        /*06ba*/ 	.byte	0xff
	.zero		1


	//   ....[91]....
        /*06bc*/ 	.word	0x00007a30
        /*06c0*/ 	.word	0x00000002
        /*06c4*/ 	.word	0x00000020
        /*06c8*/ 	.short	0x010a
        /*06ca*/ 	.byte	0xff
	.zero		1


	//   ....[92]....
        /*06cc*/ 	.word	0x00007ae0
        /*06d0*/ 	.word	0x00000002
        /*06d4*/ 	.word	0x00000020
        /*06d8*/ 	.short	0x010a
        /*06da*/ 	.byte	0xff
	.zero		1


	//   ....[93]....
        /*06dc*/ 	.word	0x000082a0
        /*06e0*/ 	.word	0x00000000
        /*06e4*/ 	.word	0x00000000
        /*06e8*/ 	.short	0x0101
        /*06ea*/ 	.byte	0xff
	.zero		1


	//   ....[94]....
        /*06ec*/ 	.word	0x000082c0
        /*06f0*/ 	.word	0x00000003
        /*06f4*/ 	.word	0x00000020
        /*06f8*/ 	.short	0x010a
        /*06fa*/ 	.byte	0xff
	.zero		1


	//   ....[95]....
        /*06fc*/ 	.word	0x00008370
        /*0700*/ 	.word	0x00000003
        /*0704*/ 	.word	0x00000020
        /*0708*/ 	.short	0x010a
        /*070a*/ 	.byte	0xff
	.zero		1


	//   ....[96]....
        /*070c*/ 	.word	0x00008710
        /*0710*/ 	.word	0x000000ff
        /*0714*/ 	.word	0x00000000
        /*0718*/ 	.short	0x0101
        /*071a*/ 	.byte	0x04
	.zero		1


	//   ....[97]....
        /*071c*/ 	.word	0x00008b90
        /*0720*/ 	.word	0x00000000
        /*0724*/ 	.word	0x00000000
        /*0728*/ 	.short	0x0101
        /*072a*/ 	.byte	0xff
	.zero		1


	//   ....[98]....
        /*072c*/ 	.word	0x00008e20
        /*0730*/ 	.word	0x000000ff
        /*0734*/ 	.word	0x00000000
        /*0738*/ 	.short	0x0101
        /*073a*/ 	.byte	0x04
	.zero		1


	//   ....[99]....
        /*073c*/ 	.word	0x00008e40
        /*0740*/ 	.word	0x00000000
        /*0744*/ 	.word	0x000000e0
        /*0748*/ 	.short	0x010a
        /*074a*/ 	.byte	0xff
	.zero		1


	//   ....[100]....
        /*074c*/ 	.word	0x00008ea0
        /*0750*/ 	.word	0x00000000
        /*0754*/ 	.word	0x00000010
        /*0758*/ 	.short	0x010a
        /*075a*/ 	.byte	0xff
	.zero		1


	//   ....[101]....
        /*075c*/ 	.word	0x00008f00
        /*0760*/ 	.word	0x00000000
        /*0764*/ 	.word	0x00000010
        /*0768*/ 	.short	0x010a
        /*076a*/ 	.byte	0xff
	.zero		1


	//   ....[102]....
        /*076c*/ 	.word	0x00008f50
        /*0770*/ 	.word	0x00000003
        /*0774*/ 	.word	0x00000070
        /*0778*/ 	.short	0x010a
        /*077a*/ 	.byte	0xff
	.zero		1


	//   ....[103]....
        /*077c*/ 	.word	0x00008fb0
        /*0780*/ 	.word	0x00000000
        /*0784*/ 	.word	0x00000000
        /*0788*/ 	.short	0x010a
        /*078a*/ 	.byte	0xff
	.zero		1


	//   ....[104]....
        /*078c*/ 	.word	0x00009000
        /*0790*/ 	.word	0x00000002
        /*0794*/ 	.word	0x000000d0
        /*0798*/ 	.short	0x010a
        /*079a*/ 	.byte	0xff
	.zero		1


	//   ....[105]....
        /*079c*/ 	.word	0x00009060
        /*07a0*/ 	.word	0x00000002
        /*07a4*/ 	.word	0x00000080
        /*07a8*/ 	.short	0x010a
        /*07aa*/ 	.byte	0xff
	.zero		1


	//   ....[106]....
        /*07ac*/ 	.word	0x000090b0
        /*07b0*/ 	.word	0x00000002
        /*07b4*/ 	.word	0x00000070
        /*07b8*/ 	.short	0x010a
        /*07ba*/ 	.byte	0xff
	.zero		1


	//   ....[107]....
        /*07bc*/ 	.word	0x00009110
        /*07c0*/ 	.word	0x00000000
        /*07c4*/ 	.word	0x00000080
        /*07c8*/ 	.short	0x010a
        /*07ca*/ 	.byte	0xff
	.zero		1


	//   ....[108]....
        /*07cc*/ 	.word	0x00009160
        /*07d0*/ 	.word	0x00000000
        /*07d4*/ 	.word	0x00000070
        /*07d8*/ 	.short	0x010a
        /*07da*/ 	.byte	0xff
	.zero		1


	//   ....[109]....
        /*07dc*/ 	.word	0x000091d0
        /*07e0*/ 	.word	0x00000002
        /*07e4*/ 	.word	0x000000b0
        /*07e8*/ 	.short	0x010a
        /*07ea*/ 	.byte	0xff
	.zero		1


	//   ....[110]....
        /*07ec*/ 	.word	0x00009230
        /*07f0*/ 	.word	0x00000000
        /*07f4*/ 	.word	0x00000000
        /*07f8*/ 	.short	0x010a
        /*07fa*/ 	.byte	0xff
	.zero		1


	//   ....[111]....
        /*07fc*/ 	.word	0x00009290
        /*0800*/ 	.word	0x00000000
        /*0804*/ 	.word	0x00000000
        /*0808*/ 	.short	0x010a
        /*080a*/ 	.byte	0xff
	.zero		1


	//   ....[112]....
        /*080c*/ 	.word	0x000092f0
        /*0810*/ 	.word	0x00000000
        /*0814*/ 	.word	0x00000000
        /*0818*/ 	.short	0x010a
        /*081a*/ 	.byte	0xff
	.zero		1


	//   ....[113]....
        /*081c*/ 	.word	0x00009350
        /*0820*/ 	.word	0x00000000
        /*0824*/ 	.word	0x00000000
        /*0828*/ 	.short	0x010a
        /*082a*/ 	.byte	0xff
	.zero		1


	//   ....[114]....
        /*082c*/ 	.word	0x000093b0
        /*0830*/ 	.word	0x00000000
        /*0834*/ 	.word	0x00000000
        /*0838*/ 	.short	0x010a
        /*083a*/ 	.byte	0xff
	.zero		1


	//   ....[115]....
        /*083c*/ 	.word	0x00009400
        /*0840*/ 	.word	0x00000008
        /*0844*/ 	.word	0x00000070
        /*0848*/ 	.short	0x010a
        /*084a*/ 	.byte	0xff
	.zero		1


	//   ....[116]....
        /*084c*/ 	.word	0x00009460
        /*0850*/ 	.word	0x00000000
        /*0854*/ 	.word	0x00000068
        /*0858*/ 	.short	0x010a
        /*085a*/ 	.byte	0xff
	.zero		1


	//   ....[117]....
        /*085c*/ 	.word	0x000094c0
        /*0860*/ 	.word	0x00000000
        /*0864*/ 	.word	0x00000040
        /*0868*/ 	.short	0x010a
        /*086a*/ 	.byte	0xff
	.zero		1


	//   ....[118]....
        /*086c*/ 	.word	0x00009520
        /*0870*/ 	.word	0x00000000
        /*0874*/ 	.word	0x00000048
        /*0878*/ 	.short	0x010a
        /*087a*/ 	.byte	0xff
	.zero		1


	//   ....[119]....
        /*087c*/ 	.word	0x00009580
        /*0880*/ 	.word	0x00000000
        /*0884*/ 	.word	0x00000050
        /*0888*/ 	.short	0x010a
        /*088a*/ 	.byte	0xff
	.zero		1


	//   ....[120]....
        /*088c*/ 	.word	0x000095e0
        /*0890*/ 	.word	0x00000000
        /*0894*/ 	.word	0x00000058
        /*0898*/ 	.short	0x010a
        /*089a*/ 	.byte	0xff
	.zero		1


	//   ....[121]....
        /*089c*/ 	.word	0x00009640
        /*08a0*/ 	.word	0x00000000
        /*08a4*/ 	.word	0x00000040
        /*08a8*/ 	.short	0x010a
        /*08aa*/ 	.byte	0xff
	.zero		1


	//   ....[122]....
        /*08ac*/ 	.word	0x000096a0
        /*08b0*/ 	.word	0x00000000
        /*08b4*/ 	.word	0x00000048
        /*08b8*/ 	.short	0x010a
        /*08ba*/ 	.byte	0xff
	.zero		1


	//   ....[123]....
        /*08bc*/ 	.word	0x00009700
        /*08c0*/ 	.word	0x00000000
        /*08c4*/ 	.word	0x00000050
        /*08c8*/ 	.short	0x010a
        /*08ca*/ 	.byte	0xff
	.zero		1


	//   ....[124]....
        /*08cc*/ 	.word	0x00009750
        /*08d0*/ 	.word	0x00000003
        /*08d4*/ 	.word	0x00000070
        /*08d8*/ 	.short	0x010a
        /*08da*/ 	.byte	0xff
	.zero		1


	//   ....[125]....
        /*08dc*/ 	.word	0x000097b0
        /*08e0*/ 	.word	0x00000000
        /*08e4*/ 	.word	0x00000020
        /*08e8*/ 	.short	0x010a
        /*08ea*/ 	.byte	0xff
	.zero		1


	//   ....[126]....
        /*08ec*/ 	.word	0x00009800
        /*08f0*/ 	.word	0x0000001a
        /*08f4*/ 	.word	0x00000090
        /*08f8*/ 	.short	0x010a
        /*08fa*/ 	.byte	0xff
	.zero		1


	//   ....[127]....
        /*08fc*/ 	.word	0x00009850
        /*0900*/ 	.word	0x00000002
        /*0904*/ 	.word	0x00000020
        /*0908*/ 	.short	0x010a
        /*090a*/ 	.byte	0xff
	.zero		1


	//   ....[128]....
        /*090c*/ 	.word	0x000098a0
        /*0910*/ 	.word	0x00000002
        /*0914*/ 	.word	0x00000020
        /*0918*/ 	.short	0x010a
        /*091a*/ 	.byte	0xff
	.zero		1


	//   ....[129]....
        /*091c*/ 	.word	0x000098f0
        /*0920*/ 	.word	0x00000003
        /*0924*/ 	.word	0x00000020
        /*0928*/ 	.short	0x010a
        /*092a*/ 	.byte	0xff
	.zero		1


	//----- nvinfo : EIATTR_NUM_MBARRIERS
	.align		4
.L_47:
        /*092c*/ 	.byte	0x03, 0x38
        /*092e*/ 	.short	0x001e


	//----- nvinfo : EIATTR_EXIT_INSTR_OFFSETS
	.align		4
        /*0930*/ 	.byte	0x04, 0x1c
        /*0932*/ 	.short	(.L_49 - .L_48)


	//   ....[0]....
.L_48:
        /*0934*/ 	.word	0x00002c90


	//   ....[1]....
        /*0938*/ 	.word	0x00003180


	//   ....[2]....
        /*093c*/ 	.word	0x000031e0


	//   ....[3]....
        /*0940*/ 	.word	0x00004610


	//   ....[4]....
        /*0944*/ 	.word	0x00005840


	//   ....[5]....
        /*0948*/ 	.word	0x00005880


	//   ....[6]....
        /*094c*/ 	.word	0x00008d10


	//   ....[7]....
        /*0950*/ 	.word	0x00008d90


	//   ....[8]....
        /*0954*/ 	.word	0x00008dc0


	//   ....[9]....
        /*0958*/ 	.word	0x00008e30


	//----- nvinfo : EIATTR_MAX_THREADS
	.align		4
.L_49:
        /*095c*/ 	.byte	0x04, 0x05
        /*095e*/ 	.short	(.L_51 - .L_50)
.L_50:
        /*0960*/ 	.word	0x00000100
        /*0964*/ 	.word	0x00000001
        /*0968*/ 	.word	0x00000001


	//----- nvinfo : EIATTR_CRS_STACK_SIZE
	.align		4
.L_51:
        /*096c*/ 	.byte	0x04, 0x1e
        /*096e*/ 	.short	(.L_53 - .L_52)
.L_52:
        /*0970*/ 	.word	0x00000000


	//----- nvinfo : EIATTR_CBANK_PARAM_SIZE
	.align		4
.L_53:
        /*0974*/ 	.byte	0x03, 0x19
        /*0976*/ 	.short	0x0800


	//----- nvinfo : EIATTR_PARAM_CBANK
	.align		4
        /*0978*/ 	.byte	0x04, 0x0a
        /*097a*/ 	.short	(.L_55 - .L_54)
	.align		4
.L_54:
        /*097c*/ 	.word	index@(.nv.constant0._ZN7cutlass13device_kernelINS_4gemm6kernel13GemmUniversalIN4cute5tupleIJiiiiEEENS1_10collective13CollectiveMmaINS1_35MainloopSm100TmaUmmaWarpSpecializedILi2ELi2ELi4ENS5_IJNS4_1CILi2EEENSA_ILi1EEESC_EEEEENS5_IJNSA_ILi64EEENSA_ILi128EEENSA_ILi256EEEEEENS_10bfloat16_tENS5_IJlSC_lEEESJ_SK_NS4_8TiledMMAINS4_8MMA_AtomIJNS4_20SM100_MMA_F16BF16_SSISJ_SJ_fLi64ELi128ELNS4_4UMMA5MajorE0ELSP_0ELNSO_7ScaleInE0ELSQ_0EEEEEENS4_6LayoutINS5_IJSC_SC_SC_EEENS5_IJNSA_ILi0EEESV_SV_EEEEENS5_IJNS4_10UnderscoreESY_SY_EEEEENS4_13SM90_TMA_LOADENS4_14ComposedLayoutINS4_7SwizzleILi3ELi4ELi3EEENS4_18smem_ptr_flag_bitsILi16EEENST_INS5_IJNSA_ILi8EEESF_EEENS5_IJSF_SC_EEEEEEEvNS4_8identityENS4_23SM90_TMA_LOAD_MULTICASTES1B_vS1C_EENS_8epilogue10collective18CollectiveEpilogueINS1F_23Sm100TmaWarpSpecializedILi4ELi2ELi16ELb1ELb0EEEJSI_NS5_IJNST_ISF_SC_EENST_INSA_ILi32EEESC_EEEEESJ_SK_SJ_SK_NS1F_6fusion15FusionCallbacksIS1J_NS1O_17LinearCombinationISJ_fSJ_fLNS_15FloatRoundStyleE2EEESI_S1N_JEEENS4_5SM1004TMEM4LOAD26SM100_TMEM_LOAD_16dp256b4xES11_NS12_INS13_ILi2ELi4ELi3EEES16_NST_INS5_IJS17_S1L_EEENS5_IJS1L_SC_EEEEEEENS4_17SM75_U32x4_LDSM_NENS4_14SM90_TMA_STOREES22_NS4_17SM90_U32x4_STSM_NENS4_39AutoVectorizingCopyWithAssumedAlignmentILi128EEEEEEvvEEEEvNT_6ParamsE)
        /*0980*/ 	.short	0x0380
        /*0982*/ 	.short	0x0800


	//----- nvinfo : EIATTR_SW_WAR
	.align		4
.L_55:
        /*0984*/ 	.byte	0x04, 0x36
        /*0986*/ 	.short	(.L_57 - .L_56)
.L_56:
        /*0988*/ 	.word	0x00000008
.L_57:


//--------------------- .nv.callgraph             --------------------------
	.section	.nv.callgraph,"",@"SHT_CUDA_CALLGRAPH"
	.align	4
	.sectionentsize	8
	.align		4
        /*0000*/ 	.word	0x00000000
	.align		4
        /*0004*/ 	.word	0xffffffff
	.align		4
        /*0008*/ 	.word	index@(_ZN7cutlass13device_kernelINS_4gemm6kernel13GemmUniversalIN4cute5tupleIJiiiiEEENS1_10collective13CollectiveMmaINS1_35MainloopSm100TmaUmmaWarpSpecializedILi2ELi2ELi4ENS5_IJNS4_1CILi2EEENSA_ILi1EEESC_EEEEENS5_IJNSA_ILi64EEENSA_ILi128EEENSA_ILi256EEEEEENS_10bfloat16_tENS5_IJlSC_lEEESJ_SK_NS4_8TiledMMAINS4_8MMA_AtomIJNS4_20SM100_MMA_F16BF16_SSISJ_SJ_fLi64ELi128ELNS4_4UMMA5MajorE0ELSP_0ELNSO_7ScaleInE0ELSQ_0EEEEEENS4_6LayoutINS5_IJSC_SC_SC_EEENS5_IJNSA_ILi0EEESV_SV_EEEEENS5_IJNS4_10UnderscoreESY_SY_EEEEENS4_13SM90_TMA_LOADENS4_14ComposedLayoutINS4_7SwizzleILi3ELi4ELi3EEENS4_18smem_ptr_flag_bitsILi16EEENST_INS5_IJNSA_ILi8EEESF_EEENS5_IJSF_SC_EEEEEEEvNS4_8identityENS4_23SM90_TMA_LOAD_MULTICASTES1B_vS1C_EENS_8epilogue10collective18CollectiveEpilogueINS1F_23Sm100TmaWarpSpecializedILi4ELi2ELi16ELb1ELb0EEEJSI_NS5_IJNST_ISF_SC_EENST_INSA_ILi32EEESC_EEEEESJ_SK_SJ_SK_NS1F_6fusion15FusionCallbacksIS1J_NS1O_17LinearCombinationISJ_fSJ_fLNS_15FloatRoundStyleE2EEESI_S1N_JEEENS4_5SM1004TMEM4LOAD26SM100_TMEM_LOAD_16dp256b4xES11_NS12_INS13_ILi2ELi4ELi3EEES16_NST_INS5_IJS17_S1L_EEENS5_IJS1L_SC_EEEEEEENS4_17SM75_U32x4_LDSM_NENS4_14SM90_TMA_STOREES22_NS4_17SM90_U32x4_STSM_NENS4_39AutoVectorizingCopyWithAssumedAlignmentILi128EEEEEEvvEEEEvNT_6ParamsE)
	.align		4
        /*000c*/ 	.word	index@(__assertfail)
	.align		4
        /*0010*/ 	.word	0x00000000
	.align		4
        /*0014*/ 	.word	0xfffffffe
	.align		4
        /*0018*/ 	.word	0x00000000
	.align		4
        /*001c*/ 	.word	0xfffffffd
	.align		4
        /*0020*/ 	.word	0x00000000
	.align		4
        /*0024*/ 	.word	0xfffffffc


//--------------------- .nv.constant4             --------------------------
	.section	.nv.constant4,"a",@progbits
	.align	8
	.align		8
.nv.constant4:
        /*0000*/ 	.dword	__assertfail
	.align		8
        /*0008*/ 	.dword	__unnamed_1
	.align		8
        /*0010*/ 	.dword	__unnamed_2
	.align		8
        /*0018*/ 	.dword	_ZN40_INTERNAL_a9deef36_4_k_cu_ef65d0b3_195034cuda3std3__45__cpo5beginE
	.align		8
        /*0020*/ 	.dword	_ZN40_INTERNAL_a9deef36_4_k_cu_ef65d0b3_195034cuda3std3__45__cpo3endE
	.align		8
        /*0028*/ 	.dword	_ZN40_INTERNAL_a9deef36_4_k_cu_ef65d0b3_195034cuda3std3__45__cpo6cbeginE
	.align		8
        /*0030*/ 	.dword	_ZN40_INTERNAL_a9deef36_4_k_cu_ef65d0b3_195034cuda3std3__45__cpo4cendE
	.align		8
        /*0038*/ 	.dword	_ZN40_INTERNAL_a9deef36_4_k_cu_ef65d0b3_195034cuda3std3__442_GLOBAL__N__a9deef36_4_k_cu_ef65d0b3_195036ignoreE
	.align		8
        /*0040*/ 	.dword	_ZN40_INTERNAL_a9deef36_4_k_cu_ef65d0b3_195034cuda3std3__419piecewise_constructE
	.align		8
        /*0048*/ 	.dword	_ZN40_INTERNAL_a9deef36_4_k_cu_ef65d0b3_195034cuda3std3__48in_placeE
	.align		8
        /*0050*/ 	.dword	_ZN40_INTERNAL_a9deef36_4_k_cu_ef65d0b3_195034cuda3std6ranges3__45__cpo4swapE
	.align		8
        /*0058*/ 	.dword	_ZN40_INTERNAL_a9deef36_4_k_cu_ef65d0b3_195034cuda3std6ranges3__45__cpo9iter_moveE
	.align		8
        /*0060*/ 	.dword	_ZN40_INTERNAL_a9deef36_4_k_cu_ef65d0b3_195034cute7productE
	.align		8
        /*0068*/ 	.dword	_ZN40_INTERNAL_a9deef36_4_k_cu_ef65d0b3_195034cute1_E
	.align		8
        /*0070*/ 	.dword	$str$25
	.align		8
        /*0078*/ 	.dword	$str$26
	.align		8
        /*0080*/ 	.dword	$str$27
	.align		8
        /*0088*/ 	.dword	$str$28


//--------------------- .text._ZN7cutlass13device_kernelINS_4gemm6kernel13GemmUniversalIN4cute5tupleIJiiiiEEENS1_10collective13CollectiveMmaINS1_35MainloopSm100TmaUmmaWarpSpecializedILi2ELi2ELi4ENS5_IJNS4_1CILi2EEENSA_ILi1EEESC_EEEEENS5_IJNSA_ILi64EEENSA_ILi128EEENSA_ILi256EEEEEENS_10bfloat16_tENS5_IJlSC_lEEESJ_SK_NS4_8TiledMMAINS4_8MMA_AtomIJNS4_20SM100_MMA_F16BF16_SSISJ_SJ_fLi64ELi128ELNS4_4UMMA5MajorE0ELSP_0ELNSO_7ScaleInE0ELSQ_0EEEEEENS4_6LayoutINS5_IJSC_SC_SC_EEENS5_IJNSA_ILi0EEESV_SV_EEEEENS5_IJNS4_10UnderscoreESY_SY_EEEEENS4_13SM90_TMA_LOADENS4_14ComposedLayoutINS4_7SwizzleILi3ELi4ELi3EEENS4_18smem_ptr_flag_bitsILi16EEENST_INS5_IJNSA_ILi8EEESF_EEENS5_IJSF_SC_EEEEEEEvNS4_8identityENS4_23SM90_TMA_LOAD_MULTICASTES1B_vS1C_EENS_8epilogue10collective18CollectiveEpilogueINS1F_23Sm100TmaWarpSpecializedILi4ELi2ELi16ELb1ELb0EEEJSI_NS5_IJNST_ISF_SC_EENST_INSA_ILi32EEESC_EEEEESJ_SK_SJ_SK_NS1F_6fusion15FusionCallbacksIS1J_NS1O_17LinearCombinationISJ_fSJ_fLNS_15FloatRoundStyleE2EEESI_S1N_JEEENS4_5SM1004TMEM4LOAD26SM100_TMEM_LOAD_16dp256b4xES11_NS12_INS13_ILi2ELi4ELi3EEES16_NST_INS5_IJS17_S1L_EEENS5_IJS1L_SC_EEEEEEENS4_17SM75_U32x4_LDSM_NENS4_14SM90_TMA_STOREES22_NS4_17SM90_U32x4_STSM_NENS4_39AutoVectorizingCopyWithAssumedAlignmentILi128EEEEEEvvEEEEvNT_6ParamsE --------------------------
	.section	.text._ZN7cutlass13device_kernelINS_4gemm6kernel13GemmUniversalIN4cute5tupleIJiiiiEEENS1_10collective13CollectiveMmaINS1_35MainloopSm100TmaUmmaWarpSpecializedILi2ELi2ELi4ENS5_IJNS4_1CILi2EEENSA_ILi1EEESC_EEEEENS5_IJNSA_ILi64EEENSA_ILi128EEENSA_ILi256EEEEEENS_10bfloat16_tENS5_IJlSC_lEEESJ_SK_NS4_8TiledMMAINS4_8MMA_AtomIJNS4_20SM100_MMA_F16BF16_SSISJ_SJ_fLi64ELi128ELNS4_4UMMA5MajorE0ELSP_0ELNSO_7ScaleInE0ELSQ_0EEEEEENS4_6LayoutINS5_IJSC_SC_SC_EEENS5_IJNSA_ILi0EEESV_SV_EEEEENS5_IJNS4_10UnderscoreESY_SY_EEEEENS4_13SM90_TMA_LOADENS4_14ComposedLayoutINS4_7SwizzleILi3ELi4ELi3EEENS4_18smem_ptr_flag_bitsILi16EEENST_INS5_IJNSA_ILi8EEESF_EEENS5_IJSF_SC_EEEEEEEvNS4_8identityENS4_23SM90_TMA_LOAD_MULTICASTES1B_vS1C_EENS_8epilogue10collective18CollectiveEpilogueINS1F_23Sm100TmaWarpSpecializedILi4ELi2ELi16ELb1ELb0EEEJSI_NS5_IJNST_ISF_SC_EENST_INSA_ILi32EEESC_EEEEESJ_SK_SJ_SK_NS1F_6fusion15FusionCallbacksIS1J_NS1O_17LinearCombinationISJ_fSJ_fLNS_15FloatRoundStyleE2EEESI_S1N_JEEENS4_5SM1004TMEM4LOAD26SM100_TMEM_LOAD_16dp256b4xES11_NS12_INS13_ILi2ELi4ELi3EEES16_NST_INS5_IJS17_S1L_EEENS5_IJS1L_SC_EEEEEEENS4_17SM75_U32x4_LDSM_NENS4_14SM90_TMA_STOREES22_NS4_17SM90_U32x4_STSM_NENS4_39AutoVectorizingCopyWithAssumedAlignmentILi128EEEEEEvvEEEEvNT_6ParamsE,"ax",@progbits
	.align	128
.text._ZN7cutlass13device_kernelINS_4gemm6kernel13GemmUniversalIN4cute5tupleIJiiiiEEENS1_10collective13CollectiveMmaINS1_35MainloopSm100TmaUmmaWarpSpecializedILi2ELi2ELi4ENS5_IJNS4_1CILi2EEENSA_ILi1EEESC_EEEEENS5_IJNSA_ILi64EEENSA_ILi128EEENSA_ILi256EEEEEENS_10bfloat16_tENS5_IJlSC_lEEESJ_SK_NS4_8TiledMMAINS4_8MMA_AtomIJNS4_20SM100_MMA_F16BF16_SSISJ_SJ_fLi64ELi128ELNS4_4UMMA5MajorE0ELSP_0ELNSO_7ScaleInE0ELSQ_0EEEEEENS4_6LayoutINS5_IJSC_SC_SC_EEENS5_IJNSA_ILi0EEESV_SV_EEEEENS5_IJNS4_10UnderscoreESY_SY_EEEEENS4_13SM90_TMA_LOADENS4_14ComposedLayoutINS4_7SwizzleILi3ELi4ELi3EEENS4_18smem_ptr_flag_bitsILi16EEENST_INS5_IJNSA_ILi8EEESF_EEENS5_IJSF_SC_EEEEEEEvNS4_8identityENS4_23SM90_TMA_LOAD_MULTICASTES1B_vS1C_EENS_8epilogue10collective18CollectiveEpilogueINS1F_23Sm100TmaWarpSpecializedILi4ELi2ELi16ELb1ELb0EEEJSI_NS5_IJNST_ISF_SC_EENST_INSA_ILi32EEESC_EEEEESJ_SK_SJ_SK_NS1F_6fusion15FusionCallbacksIS1J_NS1O_17LinearCombinationISJ_fSJ_fLNS_15FloatRoundStyleE2EEESI_S1N_JEEENS4_5SM1004TMEM4LOAD26SM100_TMEM_LOAD_16dp256b4xES11_NS12_INS13_ILi2ELi4ELi3EEES16_NST_INS5_IJS17_S1L_EEENS5_IJS1L_SC_EEEEEEENS4_17SM75_U32x4_LDSM_NENS4_14SM90_TMA_STOREES22_NS4_17SM90_U32x4_STSM_NENS4_39AutoVectorizingCopyWithAssumedAlignmentILi128EEEEEEvvEEEEvNT_6ParamsE:
        .type           _ZN7cutlass13device_kernelINS_4gemm6kernel13GemmUniversalIN4cute5tupleIJiiiiEEENS1_10collective13CollectiveMmaINS1_35MainloopSm100TmaUmmaWarpSpecializedILi2ELi2ELi4ENS5_IJNS4_1CILi2EEENSA_ILi1EEESC_EEEEENS5_IJNSA_ILi64EEENSA_ILi128EEENSA_ILi256EEEEEENS_10bfloat16_tENS5_IJlSC_lEEESJ_SK_NS4_8TiledMMAINS4_8MMA_AtomIJNS4_20SM100_MMA_F16BF16_SSISJ_SJ_fLi64ELi128ELNS4_4UMMA5MajorE0ELSP_0ELNSO_7ScaleInE0ELSQ_0EEEEEENS4_6LayoutINS5_IJSC_SC_SC_EEENS5_IJNSA_ILi0EEESV_SV_EEEEENS5_IJNS4_10UnderscoreESY_SY_EEEEENS4_13SM90_TMA_LOADENS4_14ComposedLayoutINS4_7SwizzleILi3ELi4ELi3EEENS4_18smem_ptr_flag_bitsILi16EEENST_INS5_IJNSA_ILi8EEESF_EEENS5_IJSF_SC_EEEEEEEvNS4_8identityENS4_23SM90_TMA_LOAD_MULTICASTES1B_vS1C_EENS_8epilogue10collective18CollectiveEpilogueINS1F_23Sm100TmaWarpSpecializedILi4ELi2ELi16ELb1ELb0EEEJSI_NS5_IJNST_ISF_SC_EENST_INSA_ILi32EEESC_EEEEESJ_SK_SJ_SK_NS1F_6fusion15FusionCallbacksIS1J_NS1O_17LinearCombinationISJ_fSJ_fLNS_15FloatRoundStyleE2EEESI_S1N_JEEENS4_5SM1004TMEM4LOAD26SM100_TMEM_LOAD_16dp256b4xES11_NS12_INS13_ILi2ELi4ELi3EEES16_NST_INS5_IJS17_S1L_EEENS5_IJS1L_SC_EEEEEEENS4_17SM75_U32x4_LDSM_NENS4_14SM90_TMA_STOREES22_NS4_17SM90_U32x4_STSM_NENS4_39AutoVectorizingCopyWithAssumedAlignmentILi128EEEEEEvvEEEEvNT_6ParamsE,@function
        .size           _ZN7cutlass13device_kernelINS_4gemm6kernel13GemmUniversalIN4cute5tupleIJiiiiEEENS1_10collective13CollectiveMmaINS1_35MainloopSm100TmaUmmaWarpSpecializedILi2ELi2ELi4ENS5_IJNS4_1CILi2EEENSA_ILi1EEESC_EEEEENS5_IJNSA_ILi64EEENSA_ILi128EEENSA_ILi256EEEEEENS_10bfloat16_tENS5_IJlSC_lEEESJ_SK_NS4_8TiledMMAINS4_8MMA_AtomIJNS4_20SM100_MMA_F16BF16_SSISJ_SJ_fLi64ELi128ELNS4_4UMMA5MajorE0ELSP_0ELNSO_7ScaleInE0ELSQ_0EEEEEENS4_6LayoutINS5_IJSC_SC_SC_EEENS5_IJNSA_ILi0EEESV_SV_EEEEENS5_IJNS4_10UnderscoreESY_SY_EEEEENS4_13SM90_TMA_LOADENS4_14ComposedLayoutINS4_7SwizzleILi3ELi4ELi3EEENS4_18smem_ptr_flag_bitsILi16EEENST_INS5_IJNSA_ILi8EEESF_EEENS5_IJSF_SC_EEEEEEEvNS4_8identityENS4_23SM90_TMA_LOAD_MULTICASTES1B_vS1C_EENS_8epilogue10collective18CollectiveEpilogueINS1F_23Sm100TmaWarpSpecializedILi4ELi2ELi16ELb1ELb0EEEJSI_NS5_IJNST_ISF_SC_EENST_INSA_ILi32EEESC_EEEEESJ_SK_SJ_SK_NS1F_6fusion15FusionCallbacksIS1J_NS1O_17LinearCombinationISJ_fSJ_fLNS_15FloatRoundStyleE2EEESI_S1N_JEEENS4_5SM1004TMEM4LOAD26SM100_TMEM_LOAD_16dp256b4xES11_NS12_INS13_ILi2ELi4ELi3EEES16_NST_INS5_IJS17_S1L_EEENS5_IJS1L_SC_EEEEEEENS4_17SM75_U32x4_LDSM_NENS4_14SM90_TMA_STOREES22_NS4_17SM90_U32x4_STSM_NENS4_39AutoVectorizingCopyWithAssumedAlignmentILi128EEEEEEvvEEEEvNT_6ParamsE,(.L_x_181 - _ZN7cutlass13device_kernelINS_4gemm6kernel13GemmUniversalIN4cute5tupleIJiiiiEEENS1_10collective13CollectiveMmaINS1_35MainloopSm100TmaUmmaWarpSpecializedILi2ELi2ELi4ENS5_IJNS4_1CILi2EEENSA_ILi1EEESC_EEEEENS5_IJNSA_ILi64EEENSA_ILi128EEENSA_ILi256EEEEEENS_10bfloat16_tENS5_IJlSC_lEEESJ_SK_NS4_8TiledMMAINS4_8MMA_AtomIJNS4_20SM100_MMA_F16BF16_SSISJ_SJ_fLi64ELi128ELNS4_4UMMA5MajorE0ELSP_0ELNSO_7ScaleInE0ELSQ_0EEEEEENS4_6LayoutINS5_IJSC_SC_SC_EEENS5_IJNSA_ILi0EEESV_SV_EEEEENS5_IJNS4_10UnderscoreESY_SY_EEEEENS4_13SM90_TMA_LOADENS4_14ComposedLayoutINS4_7SwizzleILi3ELi4ELi3EEENS4_18smem_ptr_flag_bitsILi16EEENST_INS5_IJNSA_ILi8EEESF_EEENS5_IJSF_SC_EEEEEEEvNS4_8identityENS4_23SM90_TMA_LOAD_MULTICASTES1B_vS1C_EENS_8epilogue10collective18CollectiveEpilogueINS1F_23Sm100TmaWarpSpecializedILi4ELi2ELi16ELb1ELb0EEEJSI_NS5_IJNST_ISF_SC_EENST_INSA_ILi32EEESC_EEEEESJ_SK_SJ_SK_NS1F_6fusion15FusionCallbacksIS1J_NS1O_17LinearCombinationISJ_fSJ_fLNS_15FloatRoundStyleE2EEESI_S1N_JEEENS4_5SM1004TMEM4LOAD26SM100_TMEM_LOAD_16dp256b4xES11_NS12_INS13_ILi2ELi4ELi3EEES16_NST_INS5_IJS17_S1L_EEENS5_IJS1L_SC_EEEEEEENS4_17SM75_U32x4_LDSM_NENS4_14SM90_TMA_STOREES22_NS4_17SM90_U32x4_STSM_NENS4_39AutoVectorizingCopyWithAssumedAlignmentILi128EEEEEEvvEEEEvNT_6ParamsE)
        .other          _ZN7cutlass13device_kernelINS_4gemm6kernel13GemmUniversalIN4cute5tupleIJiiiiEEENS1_10collective13CollectiveMmaINS1_35MainloopSm100TmaUmmaWarpSpecializedILi2ELi2ELi4ENS5_IJNS4_1CILi2EEENSA_ILi1EEESC_EEEEENS5_IJNSA_ILi64EEENSA_ILi128EEENSA_ILi256EEEEEENS_10bfloat16_tENS5_IJlSC_lEEESJ_SK_NS4_8TiledMMAINS4_8MMA_AtomIJNS4_20SM100_MMA_F16BF16_SSISJ_SJ_fLi64ELi128ELNS4_4UMMA5MajorE0ELSP_0ELNSO_7ScaleInE0ELSQ_0EEEEEENS4_6LayoutINS5_IJSC_SC_SC_EEENS5_IJNSA_ILi0EEESV_SV_EEEEENS5_IJNS4_10UnderscoreESY_SY_EEEEENS4_13SM90_TMA_LOADENS4_14ComposedLayoutINS4_7SwizzleILi3ELi4ELi3EEENS4_18smem_ptr_flag_bitsILi16EEENST_INS5_IJNSA_ILi8EEESF_EEENS5_IJSF_SC_EEEEEEEvNS4_8identityENS4_23SM90_TMA_LOAD_MULTICASTES1B_vS1C_EENS_8epilogue10collective18CollectiveEpilogueINS1F_23Sm100TmaWarpSpecializedILi4ELi2ELi16ELb1ELb0EEEJSI_NS5_IJNST_ISF_SC_EENST_INSA_ILi32EEESC_EEEEESJ_SK_SJ_SK_NS1F_6fusion15FusionCallbacksIS1J_NS1O_17LinearCombinationISJ_fSJ_fLNS_15FloatRoundStyleE2EEESI_S1N_JEEENS4_5SM1004TMEM4LOAD26SM100_TMEM_LOAD_16dp256b4xES11_NS12_INS13_ILi2ELi4ELi3EEES16_NST_INS5_IJS17_S1L_EEENS5_IJS1L_SC_EEEEEEENS4_17SM75_U32x4_LDSM_NENS4_14SM90_TMA_STOREES22_NS4_17SM90_U32x4_STSM_NENS4_39AutoVectorizingCopyWithAssumedAlignmentILi128EEEEEEvvEEEEvNT_6ParamsE,@"STO_CUDA_ENTRY STV_DEFAULT"
_ZN7cutlass13device_kernelINS_4gemm6kernel13GemmUniversalIN4cute5tupleIJiiiiEEENS1_10collective13CollectiveMmaINS1_35MainloopSm100TmaUmmaWarpSpecializedILi2ELi2ELi4ENS5_IJNS4_1CILi2EEENSA_ILi1EEESC_EEEEENS5_IJNSA_ILi64EEENSA_ILi128EEENSA_ILi256EEEEEENS_10bfloat16_tENS5_IJlSC_lEEESJ_SK_NS4_8TiledMMAINS4_8MMA_AtomIJNS4_20SM100_MMA_F16BF16_SSISJ_SJ_fLi64ELi128ELNS4_4UMMA5MajorE0ELSP_0ELNSO_7ScaleInE0ELSQ_0EEEEEENS4_6LayoutINS5_IJSC_SC_SC_EEENS5_IJNSA_ILi0EEESV_SV_EEEEENS5_IJNS4_10UnderscoreESY_SY_EEEEENS4_13SM90_TMA_LOADENS4_14ComposedLayoutINS4_7SwizzleILi3ELi4ELi3EEENS4_18smem_ptr_flag_bitsILi16EEENST_INS5_IJNSA_ILi8EEESF_EEENS5_IJSF_SC_EEEEEEEvNS4_8identityENS4_23SM90_TMA_LOAD_MULTICASTES1B_vS1C_EENS_8epilogue10collective18CollectiveEpilogueINS1F_23Sm100TmaWarpSpecializedILi4ELi2ELi16ELb1ELb0EEEJSI_NS5_IJNST_ISF_SC_EENST_INSA_ILi32EEESC_EEEEESJ_SK_SJ_SK_NS1F_6fusion15FusionCallbacksIS1J_NS1O_17LinearCombinationISJ_fSJ_fLNS_15FloatRoundStyleE2EEESI_S1N_JEEENS4_5SM1004TMEM4LOAD26SM100_TMEM_LOAD_16dp256b4xES11_NS12_INS13_ILi2ELi4ELi3EEES16_NST_INS5_IJS17_S1L_EEENS5_IJS1L_SC_EEEEEEENS4_17SM75_U32x4_LDSM_NENS4_14SM90_TMA_STOREES22_NS4_17SM90_U32x4_STSM_NENS4_39AutoVectorizingCopyWithAssumedAlignmentILi128EEEEEEvvEEEEvNT_6ParamsE:
[----:B------:R-:W1:Y:S01]  /*0000*/  LDC R1, c[0x0][0x37c] ;  /* 0x0000df00ff017b82 */ /* 0x000e620000000800 */
[----:B------:R-:W2:Y:S01]  /*0010*/  S2R R56, SR_TID.X ;  /* 0x0000000000387919 */ /* 0x000ea20000002100 */
[----:B------:R-:W3:Y:S01]  /*0020*/  LDCU.64 UR8, c[0x0][0x890] ;  /* 0x00011200ff0877ac */ /* 0x000ee20008000a00 */
[----:B------:R-:W-:Y:S02]  /*0030*/  PRMT R45, RZ, 0x7610, R45 ;  /* 0x00007610ff2d7816 */ /* 0x000fe4000000002d */
[----:B------:R-:W-:Y:S01]  /*0040*/  ELECT P4, URZ, PT ;  /* 0x0000000000ff782f */ /* 0x000fe20003880000 */
[----:B---3--:R-:W-:-:S04]  /*0050*/  UISETP.NE.U32.AND UP0, UPT, UR8, URZ, UPT ;  /* 0x000000ff0800728c */ /* 0x008fc8000bf05070 */
[----:B------:R-:W-:Y:S01]  /*0060*/  UISETP.NE.AND.EX UP0, UPT, UR9, URZ, UPT, UP0 ;  /* 0x000000ff0900728c */ /* 0x000fe2000bf05300 */
[----:B--2---:R-:W-:-:S05]  /*0070*/  SHF.R.U32.HI R46, RZ, 0x5, R56 ;  /* 0x00000005ff2e7819 */ /* 0x004fca0000011638 */
[----:B------:R-:W2:Y:S02]  /*0080*/  SHFL.IDX PT, R0, R46, RZ, 0x1f ;  /* 0x00001fff2e007589 */ /* 0x000ea400000e0000 */
[----:B--2---:R-:W-:Y:S01]  /*0090*/  R2UR UR18, R0 ;  /* 0x00000000001272ca */ /* 0x004fe200000e0000 */
[----:B-1----:R-:W-:-:S14]  /*00a0*/  BRA.U UP0, `(.L_x_0) ;  /* 0x0000000100307547 */ /* 0x002fdc000b800000 */
[----:B------:R-:W1:Y:S02]  /*00b0*/  LDCU.64 UR4, c[0x0][0x888] ;  /* 0x00011100ff0477ac */ /* 0x000e640008000a00 */
[----:B-1----:R-:W-:-:S04]  /*00c0*/  UISETP.NE.U32.AND UP0, UPT, UR4, URZ, UPT ;  /* 0x000000ff0400728c */ /* 0x002fc8000bf05070 */
[----:B------:R-:W-:-:S09]  /*00d0*/  UISETP.NE.AND.EX UP0, UPT, UR5, URZ, UPT, UP0 ;  /* 0x000000ff0500728c */ /* 0x000fd2000bf05300 */
[----:B------:R-:W-:Y:S05]  /*00e0*/  BRA.U !UP0, `(.L_x_1) ;  /* 0x0000000108147547 */ /* 0x000fea000b800000 */
[----:B------:R-:W1:Y:S01]  /*00f0*/  LDC.64 R2, c[0x0][0x888] ;  /* 0x00022200ff027b82 */ /* 0x000e620000000a00 */
[----:B------:R-:W1:Y:S02]  /*0100*/  LDCU.64 UR4, c[0x0][0x358] ;  /* 0x00006b00ff0477ac */ /* 0x000e640008000a00 */
[----:B-1----:R1:W5:Y:S01]  /*0110*/  LDG.E R27, desc[UR4][R2.64] ;  /* 0x00000004021b7981 */ /* 0x002362000c1e1900 */
[----:B------:R-:W-:Y:S01]  /*0120*/  HFMA2 R45, -RZ, RZ, 0, 5.9604644775390625e-08 ;  /* 0x00000001ff2d7431 */ /* 0x000fe200000001ff */
[----:B------:R-:W-:Y:S05]  /*0130*/  BRA `(.L_x_0) ;  /* 0x00000000000c7947 */ /* 0x000fea0003800000 */
.L_x_1:
[----:B------:R-:W1:Y:S01]  /*0140*/  LDCU UR4, c[0x0][0x880] ;  /* 0x00011000ff0477ac */ /* 0x000e620008000800 */
[----:B------:R-:W-:Y:S01]  /*0150*/  HFMA2 R45, -RZ, RZ, 0, 5.9604644775390625e-08 ;  /* 0x00000001ff2d7431 */ /* 0x000fe200000001ff */
[----:B-1----:R-:W-:-:S07]  /*0160*/  MOV R27, UR4 ;  /* 0x00000004001b7c02 */ /* 0x002fce0008000f00 */
.L_x_0:
[----:B------:R-:W2:Y:S02]  /*0170*/  LDCU.64 UR4, c[0x0][0x8b0] ;  /* 0x00011600ff0477ac */ /* 0x000ea40008000a00 */
[----:B--2---:R-:W-:-:S04]  /*0180*/  UISETP.NE.U32.AND UP0, UPT, UR4, URZ, UPT ;  /* 0x000000ff0400728c */ /* 0x004fc8000bf05070 */
[----:B------:R-:W-:-:S09]  /*0190*/  UISETP.NE.AND.EX UP0, UPT, UR5, URZ, UPT, UP0 ;  /* 0x000000ff0500728c */ /* 0x000fd2000bf05300 */
[----:B------:R-:W-:Y:S05]  /*01a0*/  BRA.U UP0, `(.L_x_2) ;  /* 0x0000000100287547 */ /* 0x000fea000b800000 */
[----:B------:R-:W2:Y:S02]  /*01b0*/  LDCU.64 UR4, c[0x0][0x8a8] ;  /* 0x00011500ff0477ac */ /* 0x000ea40008000a00 */
[----:B--2---:R-:W-:-:S04]  /*01c0*/  UISETP.NE.U32.AND UP0, UPT, UR4, URZ, UPT ;  /* 0x000000ff0400728c */ /* 0x004fc8000bf05070 */
[----:B------:R-:W-:-:S09]  /*01d0*/  UISETP.NE.AND.EX UP0, UPT, UR5, URZ, UPT, UP0 ;  /* 0x000000ff0500728c */ /* 0x000fd2000bf05300 */
[----:B------:R-:W-:Y:S05]  /*01e0*/  BRA.U !UP0, `(.L_x_3) ;  /* 0x0000000108107547 */ /* 0x000fea000b800000 */
[----:B------:R-:W2:Y:S01]  /*01f0*/  LDC.64 R24, c[0x0][0x8a8] ;  /* 0x00022a00ff187b82 */ /* 0x000ea20000000a00 */
[----:B------:R-:W2:Y:S02]  /*0200*/  LDCU.64 UR4, c[0x0][0x358] ;  /* 0x00006b00ff0477ac */ /* 0x000ea40008000a00 */
[----:B--2---:R2:W5:Y:S01]  /*0210*/  LDG.E R24, desc[UR4][R24.64] ;  /* 0x0000000418187981 */ /* 0x004562000c1e1900 */
[----:B------:R-:W-:Y:S05]  /*0220*/  BRA `(.L_x_2) ;  /* 0x0000000000087947 */ /* 0x000fea0003800000 */
.L_x_3:
[----:B------:R-:W2:Y:S02]  /*0230*/  LDCU UR4, c[0x0][0x8a0] ;  /* 0x00011400ff0477ac */ /* 0x000ea40008000800 */
[----:B--2---:R-:W-:Y:S02]  /*0240*/  MOV R24, UR4 ;  /* 0x0000000400187c02 */ /* 0x004fe40008000f00 */
.L_x_2:
[----:B------:R-:W-:Y:S01]  /*0250*/  IMAD.U32 R0, RZ, RZ, UR18 ;  /* 0x00000012ff007e24 */ /* 0x000fe2000f8e00ff */
[----:B------:R-:W-:Y:S04]  /*0260*/  BSSY.RECONVERGENT B0, `(.L_x_4) ;  /* 0x000000c000007945 */ /* 0x000fe80003800200 */
[C---:B------:R-:W-:Y:S02]  /*0270*/  ISETP.NE.OR P1, PT, R0.reuse, 0x1, !P4 ;  /* 0x000000010000780c */ /* 0x040fe40006725670 */
[----:B------:R-:W-:-:S11]  /*0280*/  ISETP.NE.OR P0, PT, R0, 0x3, !P4 ;  /* 0x000000030000780c */ /* 0x000fd60006705670 */
[----:B------:R-:W-:Y:S05]  /*0290*/  @P1 BRA `(.L_x_5) ;  /* 0x0000000000201947 */ /* 0x000fea0003800000 */
[----:B------:R-:W3:Y:S02]  /*02a0*/  LDCU.64 UR4, c[0x0][0x348] ;  /* 0x00006900ff0477ac */ /* 0x000ee40008000a00 */
[----:B---3--:R-:W-:Y:S02]  /*02b0*/  UIADD3 UR6, UP1, UPT, UR4, 0x80, URZ ;  /* 0x0000008004067890 */ /* 0x008fe4000ff3e0ff */
[----:B------:R-:W-:Y:S02]  /*02c0*/  UIADD3 UR4, UP0, UPT, UR4, 0x180, URZ ;  /* 0x0000018004047890 */ /* 0x000fe4000ff1e0ff */
[----:B------:R-:W-:Y:S02]  /*02d0*/  UIADD3.X UR7, UPT, UPT, URZ, UR5, URZ, UP1, !UPT ;  /* 0x00000005ff077290 */ /* 0x000fe40008ffe4ff */
[----:B------:R-:W-:-:S07]  /*02e0*/  UIADD3.X UR5, UPT, UPT, URZ, UR5, URZ, UP0, !UPT ;  /* 0x00000005ff057290 */ /* 0x000fce00087fe4ff */
[----:B------:R3:W-:Y:S02]  /*02f0*/  UTMACCTL.PF [UR6] ;  /* 0x00000000060079b9 */ /* 0x0007e40008040000 */
[----:B------:R3:W-:Y:S02]  /*0300*/  UTMACCTL.PF [UR4] ;  /* 0x00000000040079b9 */ /* 0x0007e40008040000 */
[----:B---3--:R-:W-:Y:S01]  /*0310*/  NOP ;  /* 0x0000000000007918 */ /* 0x008fe20000000000 */
.L_x_5:
[----:B------:R-:W-:Y:S05]  /*0320*/  BSYNC.RECONVERGENT B0 ;  /* 0x0000000000007941 */ /* 0x000fea0003800200 */
.L_x_4:
[----:B------:R-:W-:Y:S04]  /*0330*/  BSSY.RECONVERGENT B0, `(.L_x_6) ;  /* 0x000000a000007945 */ /* 0x000fe80003800200 */
        /* <DEDUP_REMOVED lines=9> */
.L_x_7:
[----:B------:R-:W-:Y:S05]  /*03d0*/  BSYNC.RECONVERGENT B0 ;  /* 0x0000000000007941 */ /* 0x000fea0003800200 */
.L_x_6:
[----:B------:R-:W3:Y:S01]  /*03e0*/  LDCU.64 UR4, c[0x0][0x888] ;  /* 0x00011100ff0477ac */ /* 0x000ee20008000a00 */
[----:B------:R-:W-:Y:S02]  /*03f0*/  UISETP.EQ.U32.AND UP2, UPT, UR8, URZ, UPT ;  /* 0x000000ff0800728c */ /* 0x000fe4000bf42070 */
[----:B------:R-:W-:Y:S02]  /*0400*/  UPLOP3.LUT UP3, UPT, UPT, UPT, UPT, 0x80, 0x8 ;  /* 0x000000000008789c */ /* 0x000fe40003f6f070 */
[----:B---3--:R-:W-:-:S04]  /*0410*/  UISETP.NE.U32.AND UP0, UPT, UR4, URZ, UPT ;  /* 0x000000ff0400728c */ /* 0x008fc8000bf05070 */
[----:B------:R-:W-:-:S04]  /*0420*/  UISETP.NE.AND.EX UP1, UPT, UR5, URZ, UPT, UP0 ;  /* 0x000000ff0500728c */ /* 0x000fc8000bf25300 */
[----:B------:R-:W-:-:S04]  /*0430*/  UISETP.EQ.OR.EX UP4, UPT, UR9, URZ, !UP1, UP2 ;  /* 0x000000ff0900728c */ /* 0x000fc8000cf82720 */
[----:B------:R-:W-:-:S05]  /*0440*/  UP2UR UR63, UPR, URZ, 0x10 ;  /* 0x00000010ff3f7883 */ /* 0x000fca0008000000 */
[----:B------:R-:W-:Y:S07]  /*0450*/  BRA.U !UP4, `(.L_x_8) ;  /* 0x000000010c207547 */ /* 0x000fee000b800000 */
[----:B------:R-:W-:Y:S01]  /*0460*/  UISETP.NE.U32.AND UP2, UPT, UR8, URZ, UPT ;  /* 0x000000ff0800728c */ /* 0x000fe2000bf45070 */
[----:B-----5:R-:W-:Y:S01]  /*0470*/  FSETP.NEU.AND P0, PT, R27, RZ, PT ;  /* 0x000000ff1b00720b */ /* 0x020fe20003f0d000 */
[----:B------:R-:W-:Y:S02]  /*0480*/  USEL UR4, URZ, 0xffffffff, UP1 ;  /* 0xffffffffff047887 */ /* 0x000fe40008800000 */
[----:B------:R-:W-:-:S10]  /*0490*/  UISETP.NE.AND.EX UP2, UPT, UR9, URZ, UPT, UP2 ;  /* 0x000000ff0900728c */ /* 0x000fd4000bf45320 */
[----:B------:R-:W-:Y:S01]  /*04a0*/  VOTEU.ANY UP0, P0 ;  /* 0x0000000000ff7886 */ /* 0x000fe20000000100 */
[----:B------:R-:W-:-:S04]  /*04b0*/  @!UP2 USEL UR4, URZ, 0xffffffff, UP0 ;  /* 0xffffffffff04a887 */ /* 0x000fc80008000000 */
[----:B------:R-:W-:-:S04]  /*04c0*/  ULOP3.LUT UR4, UR4, 0x1, URZ, 0xc0, !UPT ;  /* 0x0000000104047892 */ /* 0x000fc8000f8ec0ff */
[----:B------:R-:W-:-:S11]  /*04d0*/  UISETP.NE.U32.AND UP3, UPT, UR4, 0x1, UPT ;  /* 0x000000010400788c */ /* 0x000fd6000bf65070 */
.L_x_8:
[----:B-1----:R-:W1:Y:S01]  /*04e0*/  SHFL.IDX PT, R2, R46, RZ, 0x1f ;  /* 0x00001fff2e027589 */ /* 0x002e6200000e0000 */
[----:B------:R-:W-:Y:S01]  /*04f0*/  UISETP.NE.AND UP6, UPT, UR18, 0x2, UPT ;  /* 0x000000021200788c */ /* 0x000fe2000bfc5270 */
[----:B-1----:R-:W-:-:S13]  /*0500*/  ISETP.NE.AND P0, PT, R2, RZ, PT ;  /* 0x000000ff0200720c */ /* 0x002fda0003f05270 */
[----:B------:R-:W-:Y:S05]  /*0510*/  @P0 BRA `(.L_x_9) ;  /* 0x0000000000480947 */ /* 0x000fea0003800000 */
[----:B------:R-:W1:Y:S01]  /*0520*/  S2UR UR4, SR_CgaCtaId ;  /* 0x00000000000479c3 */ /* 0x000e620000008800 */
[----:B------:R-:W-:Y:S01]  /*0530*/  UMOV UR5, 0x400 ;  /* 0x0000040000057882 */ /* 0x000fe20000000000 */
[----:B------:R-:W-:Y:S01]  /*0540*/  UMOV UR8, 0x1 ;  /* 0x0000000100087882 */ /* 0x000fe20000000000 */
[----:B------:R-:W-:Y:S01]  /*0550*/  UMOV UR6, 0x2 ;  /* 0x0000000200067882 */ /* 0x000fe20000000000 */
[----:B------:R-:W-:-:S04]  /*0560*/  UIADD3 UR8, UPT, UPT, -UR8, 0x100000, URZ ;  /* 0x0010000008087890 */ /* 0x000fc8000fffe1ff */
[----:B------:R-:W-:Y:S02]  /*0570*/  USHF.L.U32 UR9, UR8, 0xb, URZ ;  /* 0x0000000b08097899 */ /* 0x000fe400080006ff */
[----:B------:R-:W-:Y:S02]  /*0580*/  USHF.L.U32 UR8, UR8, 0x1, URZ ;  /* 0x0000000108087899 */ /* 0x000fe400080006ff */
[----:B------:R-:W-:-:S04]  /*0590*/  UIADD3 UR6, UPT, UPT, -UR6, 0x100000, URZ ;  /* 0x0010000006067890 */ /* 0x000fc8000fffe1ff */
[----:B------:R-:W-:Y:S02]  /*05a0*/  USHF.L.U32 UR7, UR6, 0xb, URZ ;  /* 0x0000000b06077899 */ /* 0x000fe400080006ff */
[----:B------:R-:W-:Y:S01]  /*05b0*/  USHF.L.U32 UR6, UR6, 0x1, URZ ;  /* 0x0000000106067899 */ /* 0x000fe200080006ff */
[----:B------:R-:W-:Y:S01]  /*05c0*/  ELECT P0, URZ, PT ;  /* 0x0000000000ff782f */ /* 0x000fe20003800000 */
[----:B-1----:R-:W-:Y:S01]  /*05d0*/  ULEA UR4, UR4, UR5, 0x18 ;  /* 0x0000000504047291 */ /* 0x002fe2000f8ec0ff */
[----:B------:R-:W1:Y:S11]  /*05e0*/  FENCE.VIEW.ASYNC.S ;  /* 0x00000000000073c6 */ /* 0x000e760000000000 */
[----:B-1----:R1:W3:Y:S01]  /*05f0*/  SYNCS.EXCH.64 URZ, [UR4], UR8 ;  /* 0x0000000804ff75b2 */ /* 0x0022e20008000100 */
[----:B------:R1:W4:Y:S01]  /*0600*/  SYNCS.EXCH.64 URZ, [UR4+0x10], UR6 ;  /* 0x0000100604ff75b2 */ /* 0x0003220008000100 */
[----:B------:R1:W1:Y:S01]  /*0610*/  SYNCS.EXCH.64 URZ, [UR4+0x8], UR8 ;  /* 0x0000080804ff75b2 */ /* 0x0002620008000100 */
[----:B------:R1:W1:Y:S01]  /*0620*/  SYNCS.EXCH.64 URZ, [UR4+0x18], UR6 ;  /* 0x0000180604ff75b2 */ /* 0x0002620008000100 */
[----:B------:R-:W-:Y:S01]  /*0630*/  NOP ;  /* 0x0000000000007918 */ /* 0x000fe20000000000 */
.L_x_9:
[----:B------:R-:W2:Y:S01]  /*0640*/  SHFL.IDX PT, R2, R46, RZ, 0x1f ;  /* 0x00001fff2e027589 */ /* 0x000ea200000e0000 */
[----:B------:R-:W-:Y:S01]  /*0650*/  NOP ;  /* 0x0000000000007918 */ /* 0x000fe20000000000 */
[----:B--2---:R-:W-:-:S13]  /*0660*/  ISETP.NE.AND P0, PT, R2, 0x1, PT ;  /* 0x000000010200780c */ /* 0x004fda0003f05270 */
[----:B------:R-:W-:Y:S05]  /*0670*/  @P0 BRA `(.L_x_10) ;  /* 0x0000000000580947 */ /* 0x000fea0003800000 */
[----:B-1----:R-:W1:Y:S01]  /*0680*/  S2UR UR4, SR_CgaCtaId ;  /* 0x00000000000479c3 */ /* 0x002e620000008800 */
        /* <DEDUP_REMOVED lines=12> */
[----:B-1----:R2:W1:Y:S01]  /*0750*/  SYNCS.EXCH.64 URZ, [UR4+0x20], UR8 ;  /* 0x0000200804ff75b2 */ /* 0x0024620008000100 */
[----:B------:R2:W1:Y:S01]  /*0760*/  SYNCS.EXCH.64 URZ, [UR4+0x40], UR6 ;  /* 0x0000400604ff75b2 */ /* 0x0004620008000100 */
[----:B------:R2:W1:Y:S01]  /*0770*/  SYNCS.EXCH.64 URZ, [UR4+0x28], UR8 ;  /* 0x0000280804ff75b2 */ /* 0x0004620008000100 */
[----:B------:R2:W1:Y:S01]  /*0780*/  SYNCS.EXCH.64 URZ, [UR4+0x48], UR6 ;  /* 0x0000480604ff75b2 */ /* 0x0004620008000100 */
[----:B------:R2:W1:Y:S01]  /*0790*/  SYNCS.EXCH.64 URZ, [UR4+0x30], UR8 ;  /* 0x0000300804ff75b2 */ /* 0x0004620008000100 */
[----:B------:R2:W1:Y:S01]  /*07a0*/  SYNCS.EXCH.64 URZ, [UR4+0x50], UR6 ;  /* 0x0000500604ff75b2 */ /* 0x0004620008000100 */
[----:B------:R2:W1:Y:S01]  /*07b0*/  SYNCS.EXCH.64 URZ, [UR4+0x38], UR8 ;  /* 0x0000380804ff75b2 */ /* 0x0004620008000100 */
[----:B------:R2:W1:Y:S02]  /*07c0*/  SYNCS.EXCH.64 URZ, [UR4+0x58], UR6 ;  /* 0x0000580604ff75b2 */ /* 0x0004640008000100 */
[----:B--2---:R-:W-:Y:S01]  /*07d0*/  NOP ;  /* 0x0000000000007918 */ /* 0x004fe20000000000 */
.L_x_10:
[----:B------:R-:W2:Y:S01]  /*07e0*/  SHFL.IDX PT, R2, R46, RZ, 0x1f ;  /* 0x00001fff2e027589 */ /* 0x000ea200000e0000 */
[----:B------:R-:W-:Y:S01]  /*07f0*/  NOP ;  /* 0x0000000000007918 */ /* 0x000fe20000000000 */
[----:B--2---:R-:W-:-:S13]  /*0800*/  ISETP.NE.AND P0, PT, R2, 0x3, PT ;  /* 0x000000030200780c */ /* 0x004fda0003f05270 */
[----:B------:R-:W-:Y:S05]  /*0810*/  @P0 BRA `(.L_x_11) ;  /* 0x0000000000300947 */ /* 0x000fea0003800000 */
[----:B-1----:R-:W1:Y:S01]  /*0820*/  S2UR UR4, SR_CgaCtaId ;  /* 0x00000000000479c3 */ /* 0x002e620000008800 */
[----:B------:R-:W-:Y:S01]  /*0830*/  UMOV UR6, 0x400 ;  /* 0x0000040000067882 */ /* 0x000fe20000000000 */
[----:B------:R-:W-:Y:S01]  /*0840*/  UMOV UR5, 0x20 ;  /* 0x0000002000057882 */ /* 0x000fe20000000000 */
[----:B------:R-:W-:Y:S01]  /*0850*/  ELECT P0, URZ, PT ;  /* 0x0000000000ff782f */ /* 0x000fe20003800000 */
[----:B-1----:R-:W-:Y:S02]  /*0860*/  ULEA UR6, UR4, UR6, 0x18 ;  /* 0x0000000604067291 */ /* 0x002fe4000f8ec0ff */
[----:B------:R-:W-:-:S04]  /*0870*/  UIADD3 UR4, UPT, UPT, -UR5, 0x100000, URZ ;  /* 0x0010000005047890 */ /* 0x000fc8000fffe1ff */
[----:B------:R-:W-:Y:S02]  /*0880*/  USHF.L.U32 UR5, UR4, 0xb, URZ ;  /* 0x0000000b04057899 */ /* 0x000fe400080006ff */
[----:B------:R-:W-:Y:S01]  /*0890*/  USHF.L.U32 UR4, UR4, 0x1, URZ ;  /* 0x0000000104047899 */ /* 0x000fe200080006ff */
[----:B------:R-:W1:Y:S11]  /*08a0*/  FENCE.VIEW.ASYNC.S ;  /* 0x00000000000073c6 */ /* 0x000e760000000000 */
[----:B-1----:R2:W1:Y:S01]  /*08b0*/  SYNCS.EXCH.64 URZ, [UR6+0x60], UR4 ;  /* 0x0000600406ff75b2 */ /* 0x0024620008000100 */
[----:B------:R2:W1:Y:S02]  /*08c0*/  SYNCS.EXCH.64 URZ, [UR6+0x68], UR4 ;  /* 0x0000680406ff75b2 */ /* 0x0004640008000100 */
[----:B--2---:R-:W-:Y:S01]  /*08d0*/  NOP ;  /* 0x0000000000007918 */ /* 0x004fe20000000000 */
.L_x_11:
[----:B------:R-:W2:Y:S01]  /*08e0*/  SHFL.IDX PT, R2, R46, RZ, 0x1f ;  /* 0x00001fff2e027589 */ /* 0x000ea200000e0000 */
[----:B------:R-:W-:Y:S01]  /*08f0*/  NOP ;  /* 0x0000000000007918 */ /* 0x000fe20000000000 */
[----:B--2---:R-:W-:-:S13]  /*0900*/  ISETP.NE.AND P0, PT, R2, 0x4, PT ;  /* 0x000000040200780c */ /* 0x004fda0003f05270 */
[----:B------:R-:W-:Y:S05]  /*0910*/  @P0 BRA `(.L_x_12) ;  /* 0x00000000004c0947 */ /* 0x000fea0003800000 */
[----:B-1----:R-:W1:Y:S01]  /*0920*/  S2UR UR6, SR_CgaCtaId ;  /* 0x00000000000679c3 */ /* 0x002e620000008800 */
[----:B------:R-:W-:Y:S01]  /*0930*/  UMOV UR4, 0x1e0 ;  /* 0x000001e000047882 */ /* 0x000fe20000000000 */
[----:B------:R-:W-:Y:S01]  /*0940*/  UMOV UR5, 0x400 ;  /* 0x0000040000057882 */ /* 0x000fe20000000000 */
[----:B------:R-:W-:Y:S01]  /*0950*/  USEL UR4, UR4, 0x1a0, UP3 ;  /* 0x000001a004047887 */ /* 0x000fe20009800000 */
[----:B------:R-:W-:Y:S01]  /*0960*/  UMOV UR8, 0x1 ;  /* 0x0000000100087882 */ /* 0x000fe20000000000 */
[----:B------:R-:W-:Y:S01]  /*0970*/  ELECT P0, URZ, PT ;  /* 0x0000000000ff782f */ /* 0x000fe20003800000 */
[----:B------:R-:W-:-:S04]  /*0980*/  UIADD3 UR8, UPT, UPT, -UR8, 0x100000, URZ ;  /* 0x0010000008087890 */ /* 0x000fc8000fffe1ff */
[----:B------:R-:W-:Y:S02]  /*0990*/  USHF.L.U32 UR9, UR8, 0xb, URZ ;  /* 0x0000000b08097899 */ /* 0x000fe400080006ff */
[----:B------:R-:W-:Y:S02]  /*09a0*/  USHF.L.U32 UR8, UR8, 0x1, URZ ;  /* 0x0000000108087899 */ /* 0x000fe400080006ff */
[----:B-1----:R-:W-:Y:S02]  /*09b0*/  ULEA UR6, UR6, UR5, 0x18 ;  /* 0x0000000506067291 */ /* 0x002fe4000f8ec0ff */
[----:B------:R-:W-:-:S04]  /*09c0*/  UIADD3 UR4, UPT, UPT, -UR4, 0x100000, URZ ;  /* 0x0010000004047890 */ /* 0x000fc8000fffe1ff */
[----:B------:R-:W-:Y:S02]  /*09d0*/  USHF.L.U32 UR5, UR4, 0xb, URZ ;  /* 0x0000000b04057899 */ /* 0x000fe400080006ff */
[----:B------:R-:W-:Y:S01]  /*09e0*/  USHF.L.U32 UR4, UR4, 0x1, URZ ;  /* 0x0000000104047899 */ /* 0x000fe200080006ff */
[----:B------:R-:W1:Y:S03]  /*09f0*/  FENCE.VIEW.ASYNC.S ;  /* 0x00000000000073c6 */ /* 0x000e660000000000 */
[----:B-1----:R2:W1:Y:S08]  /*0a00*/  SYNCS.EXCH.64 URZ, [UR6+0x70], UR8 ;  /* 0x0000700806ff75b2 */ /* 0x0024700008000100 */
[----:B------:R2:W1:Y:S01]  /*0a10*/  SYNCS.EXCH.64 URZ, [UR6+0x80], UR4 ;  /* 0x0000800406ff75b2 */ /* 0x0004620008000100 */
[----:B------:R2:W1:Y:S01]  /*0a20*/  SYNCS.EXCH.64 URZ, [UR6+0x78], UR8 ;  /* 0x0000780806ff75b2 */ /* 0x0004620008000100 */
[----:B------:R2:W1:Y:S02]  /*0a30*/  SYNCS.EXCH.64 URZ, [UR6+0x88], UR4 ;  /* 0x0000880406ff75b2 */ /* 0x0004640008000100 */
[----:B--2---:R-:W-:Y:S01]  /*0a40*/  NOP ;  /* 0x0000000000007918 */ /* 0x004fe20000000000 */
.L_x_12:
        /* <DEDUP_REMOVED lines=26> */
.L_x_13:
[----:B------:R-:W2:Y:S01]  /*0bf0*/  SHFL.IDX PT, R2, R46, RZ, 0x1f ;  /* 0x00001fff2e027589 */ /* 0x000ea200000e0000 */
[----:B------:R-:W1:Y:S01]  /*0c00*/  S2UR UR55, SR_CgaCtaId ;  /* 0x00000000003779c3 */ /* 0x000e620000008800 */
[----:B------:R-:W-:Y:S01]  /*0c10*/  NOP ;  /* 0x0000000000007918 */ /* 0x000fe20000000000 */
[----:B--2---:R-:W-:-:S13]  /*0c20*/  ISETP.NE.AND P0, PT, R2, 0x3, PT ;  /* 0x000000030200780c */ /* 0x004fda0003f05270 */
[----:B-1----:R-:W-:Y:S05]  /*0c30*/  @P0 BRA `(.L_x_14) ;  /* 0x0000000000340947 */ /* 0x002fea0003800000 */
[----:B------:R-:W-:Y:S01]  /*0c40*/  UMOV UR4, 0x400 ;  /* 0x0000040000047882 */ /* 0x000fe20000000000 */
[----:B------:R-:W-:Y:S01]  /*0c50*/  UMOV UR6, 0x20 ;  /* 0x0000002000067882 */ /* 0x000fe20000000000 */
[----:B------:R-:W-:Y:S02]  /*0c60*/  ULEA UR4, UR55, UR4, 0x18 ;  /* 0x0000000437047291 */ /* 0x000fe4000f8ec0ff */
[----:B------:R-:W-:-:S04]  /*0c70*/  UIADD3 UR6, UPT, UPT, -UR6, 0x100000, URZ ;  /* 0x0010000006067890 */ /* 0x000fc8000fffe1ff */
[----:B------:R-:W-:Y:S02]  /*0c80*/  USHF.L.U32 UR7, UR6, 0xb, URZ ;  /* 0x0000000b06077899 */ /* 0x000fe400080006ff */
[----:B------:R-:W-:Y:S01]  /*0c90*/  USHF.L.U32 UR6, UR6, 0x1, URZ ;  /* 0x0000000106067899 */ /* 0x000fe200080006ff */
[----:B------:R-:W-:Y:S01]  /*0ca0*/  ELECT P0, URZ, PT ;  /* 0x0000000000ff782f */ /* 0x000fe20003800000 */
[----:B------:R-:W1:Y:S10]  /*0cb0*/  FENCE.VIEW.ASYNC.S ;  /* 0x00000000000073c6 */ /* 0x000e740000000000 */
[----:B-1----:R1:W2:Y:S01]  /*0cc0*/  SYNCS.EXCH.64 URZ, [UR4+0xd0], UR6 ;  /* 0x0000d00604ff75b2 */ /* 0x0022a20008000100 */
[----:B------:R1:W1:Y:S01]  /*0cd0*/  SYNCS.EXCH.64 URZ, [UR4+0xe0], UR6 ;  /* 0x0000e00604ff75b2 */ /* 0x0002620008000100 */
[----:B------:R1:W1:Y:S01]  /*0ce0*/  SYNCS.EXCH.64 URZ, [UR4+0xd8], UR6 ;  /* 0x0000d80604ff75b2 */ /* 0x0002620008000100 */
[----:B------:R1:W1:Y:S01]  /*0cf0*/  SYNCS.EXCH.64 URZ, [UR4+0xe8], UR6 ;  /* 0x0000e80604ff75b2 */ /* 0x0002620008000100 */
[----:B------:R-:W-:Y:S01]  /*0d00*/  NOP ;  /* 0x0000000000007918 */ /* 0x000fe20000000000 */
.L_x_14:
[----:B-1----:R-:W1:Y:S01]  /*0d10*/  LDCU UR4, c[0x0][0x36c] ;  /* 0x00006d80ff0477ac */ /* 0x002e620008000800 */
[----:B------:R-:W-:Y:S01]  /*0d20*/  ISETP.NE.OR P4, PT, R0, 0x2, !P4 ;  /* 0x000000020000780c */ /* 0x000fe20006785670 */
[----:B------:R-:W-:Y:S01]  /*0d30*/  NOP ;  /* 0x0000000000007918 */ /* 0x000fe20000000000 */
[----:B------:R-:W-:Y:S01]  /*0d40*/  LOP3.LUT R0, R56, 0x1f, RZ, 0xc0, !PT ;  /* 0x0000001f38007812 */ /* 0x000fe200078ec0ff */
[----:B------:R-:W-:Y:S02]  /*0d50*/  UISETP.NE.AND UP4, UPT, UR18, URZ, UPT ;  /* 0x000000ff1200728c */ /* 0x000fe4000bf85270 */
[----:B-1----:R-:W-:-:S09]  /*0d60*/  UISETP.EQ.U32.AND UP5, UPT, UR4, 0x1, UPT ;  /* 0x000000010400788c */ /* 0x002fd2000bfa2070 */
[----:B------:R-:W-:Y:S05]  /*0d70*/  BRA.U !UP5, `(.L_x_15) ;  /* 0x000000010d087547 */ /* 0x000fea000b800000 */
[----:B--234-:R-:W-:Y:S01]  /*0d80*/  UCGABAR_ARV ;  /* 0x00000000000079c7 */ /* 0x01cfe20008000000 */
[----:B------:R-:W-:Y:S05]  /*0d90*/  BRA `(.L_x_16) ;  /* 0x0000000000047947 */ /* 0x000fea0003800000 */
.L_x_15:
[----:B--234-:R-:W-:Y:S01]  /*0da0*/  NOP ;  /* 0x0000000000007918 */ /* 0x01cfe20000000000 */
.L_x_16:
[----:B------:R-:W1:Y:S01]  /*0db0*/  S2UR UR24, SR_CTAID.X ;  /* 0x00000000001879c3 */ /* 0x000e620000002500 */
[----:B------:R-:W-:-:S05]  /*0dc0*/  CS2R.32 R48, SR_CgaSize ;  /* 0x0000000000307805 */ /* 0x000fca0000008a00 */
[----:B------:R-:W-:-:S05]  /*0dd0*/  IMAD R48, R48, -0xa0, RZ ;  /* 0xffffff6030307824 */ /* 0x000fca00078e02ff */
[----:B------:R-:W-:-:S14]  /*0de0*/  R2UR UR5, R48 ;  /* 0x00000000300572ca */ /* 0x000fdc00000e0000 */
[----:B------:R-:W2:Y:S01]  /*0df0*/  LDCU UR5, c[0x0][UR5+0x2b0] ;  /* 0x00005600050577ac */ /* 0x000ea20008000800 */
[----:B------:R-:W-:-:S05]  /*0e00*/  CS2R.32 R48, SR_CgaSize ;  /* 0x0000000000307805 */ /* 0x000fca0000008a00 */
[----:B------:R-:W-:-:S05]  /*0e10*/  IMAD R48, R48, -0xa0, RZ ;  /* 0xffffff6030307824 */ /* 0x000fca00078e02ff */
[----:B------:R-:W-:-:S14]  /*0e20*/  R2UR UR4, R48 ;  /* 0x00000000300472ca */ /* 0x000fdc00000e0000 */
[----:B------:R-:W3:Y:S01]  /*0e30*/  LDCU UR4, c[0x0][UR4+0x2b4] ;  /* 0x00005680040477ac */ /* 0x000ee20008000800 */
[----:B------:R-:W4:Y:S01]  /*0e40*/  S2UR UR28, SR_CTAID.Y ;  /* 0x00000000001c79c3 */ /* 0x000f220000002600 */
[----:B------:R-:W-:-:S05]  /*0e50*/  CS2R.32 R48, SR_CgaSize ;  /* 0x0000000000307805 */ /* 0x000fca0000008a00 */
[----:B------:R-:W-:-:S05]  /*0e60*/  IMAD R48, R48, -0xa0, RZ ;  /* 0xffffff6030307824 */ /* 0x000fca00078e02ff */
[----:B------:R-:W-:-:S14]  /*0e70*/  R2UR UR6, R48 ;  /* 0x00000000300672ca */ /* 0x000fdc00000e0000 */
[----:B------:R-:W3:Y:S01]  /*0e80*/  LDCU UR6, c[0x0][UR6+0x2a0] ;  /* 0x00005400060677ac */ /* 0x000ee20008000800 */
[----:B------:R-:W-:-:S05]  /*0e90*/  CS2R.32 R48, SR_CgaSize ;  /* 0x0000000000307805 */ /* 0x000fca0000008a00 */
[----:B------:R-:W-:-:S05]  /*0ea0*/  IMAD R48, R48, -0xa0, RZ ;  /* 0xffffff6030307824 */ /* 0x000fca00078e02ff */
[----:B------:R-:W-:-:S14]  /*0eb0*/  R2UR UR7, R48 ;  /* 0x00000000300772ca */ /* 0x000fdc00000e0000 */
[----:B------:R-:W3:Y:S01]  /*0ec0*/  LDCU UR7, c[0x0][UR7+0x2a4] ;  /* 0x00005480070777ac */ /* 0x000ee20008000800 */
[----:B------:R-:W-:Y:S01]  /*0ed0*/  USHF.L.U32 UR37, UR55, 0xc, URZ ;  /* 0x0000000c37257899 */ /* 0x000fe200080006ff */
[----:B------:R-:W3:Y:S01]  /*0ee0*/  LDCU UR19, c[0x0][0xb24] ;  /* 0x00016480ff1377ac */ /* 0x000ee20008000800 */
[----:B------:R-:W3:Y:S01]  /*0ef0*/  LDCU UR39, c[0x0][0xb24] ;  /* 0x00016480ff2777ac */ /* 0x000ee20008000800 */
[----:B-1----:R-:W-:Y:S01]  /*0f00*/  I2FP.F32.U32 R3, UR24 ;  /* 0x0000001800037c45 */ /* 0x002fe20008201000 */
[----:B------:R-:W1:Y:S04]  /*0f10*/  LDCU UR22, c[0x0][0xb30] ;  /* 0x00016600ff1677ac */ /* 0x000e680008000800 */
[----:B--2---:R-:W-:Y:S01]  /*0f20*/  FMUL R3, R3, UR5 ;  /* 0x0000000503037c20 */ /* 0x004fe20008400000 */
[----:B------:R-:W-:Y:S01]  /*0f30*/  ULOP3.LUT UR37, UR37, 0x1000, URZ, 0xc0, !UPT ;  /* 0x0000100025257892 */ /* 0x000fe2000f8ec0ff */
[----:B----4-:R-:W-:-:S04]  /*0f40*/  I2FP.F32.U32 R2, UR28 ;  /* 0x0000001c00027c45 */ /* 0x010fc80008201000 */
[----:B------:R-:W2:Y:S01]  /*0f50*/  F2I.U32.TRUNC.NTZ R3, R3 ;  /* 0x0000000300037305 */ /* 0x000ea2000020f000 */
[----:B---3--:R-:W-:-:S07]  /*0f60*/  FMUL R2, R2, UR4 ;  /* 0x0000000402027c20 */ /* 0x008fce0008400000 */
[----:B------:R-:W3:Y:S01]  /*0f70*/  F2I.U32.TRUNC.NTZ R2, R2 ;  /* 0x0000000200027305 */ /* 0x000ee2000020f000 */
[----:B--2---:R-:W-:Y:S02]  /*0f80*/  R2UR UR5, R3 ;  /* 0x00000000030572ca */ /* 0x004fe400000e0000 */
[----:B---3--:R-:W-:Y:S02]  /*0f90*/  R2UR UR4, R2 ;  /* 0x00000000020472ca */ /* 0x008fe400000e0000 */
[----:B------:R-:W-:-:S09]  /*0fa0*/  PRMT R2, RZ, 0x7610, R2 ;  /* 0x00007610ff027816 */ /* 0x000fd20000000002 */
[----:B------:R-:W-:-:S04]  /*0fb0*/  UIADD3 UR5, UPT, UPT, -UR5, URZ, URZ ;  /* 0x000000ff05057290 */ /* 0x000fc8000fffe1ff */
[----:B------:R-:W-:Y:S02]  /*0fc0*/  UIMAD UR5, UR6, UR5, UR24 ;  /* 0x00000005060572a4 */ /* 0x000fe4000f8e0218 */
[----:B------:R-:W-:-:S04]  /*0fd0*/  UIADD3 UR4, UPT, UPT, -UR4, URZ, URZ ;  /* 0x000000ff04047290 */ /* 0x000fc8000fffe1ff */
[----:B------:R-:W-:Y:S01]  /*0fe0*/  IMAD.U32 R48, RZ, RZ, UR5 ;  /* 0x00000005ff307e24 */ /* 0x000fe2000f8e00ff */
[----:B------:R-:W-:-:S06]  /*0ff0*/  UIMAD UR4, UR7, UR4, UR28 ;  /* 0x00000004070472a4 */ /* 0x000fcc000f8e021c */
[----:B------:R-:W-:Y:S01]  /*1000*/  IMAD.U32 R47, RZ, RZ, UR4 ;  /* 0x00000004ff2f7e24 */ /* 0x000fe2000f8e00ff */
[----:B-1----:R-:W-:Y:S06]  /*1010*/  BRA.U UP4, `(.L_x_17) ;  /* 0x00000001042c7547 */ /* 0x002fec000b800000 */
[----:B------:R-:W-:Y:S02]  /*1020*/  R2UR UR4, R47 ;  /* 0x000000002f0472ca */ /* 0x000fe400000e0000 */
[----:B------:R-:W-:-:S11]  /*1030*/  R2UR UR6, R48 ;  /* 0x00000000300672ca */ /* 0x000fd600000e0000 */
[----:B------:R-:W-:-:S04]  /*1040*/  UISETP.NE.AND UP0, UPT, UR4, URZ, UPT ;  /* 0x000000ff0400728c */ /* 0x000fc8000bf05270 */
[----:B------:R-:W-:-:S04]  /*1050*/  UISETP.EQ.OR UP0, UPT, UR6, URZ, !UP0 ;  /* 0x000000ff0600728c */ /* 0x000fc8000c702670 */
[----:B------:R-:W-:Y:S02]  /*1060*/  USEL UR5, URZ, 0x1, !UP0 ;  /* 0x00000001ff057887 */ /* 0x000fe4000c000000 */
[----:B------:R-:W-:-:S04]  /*1070*/  UISETP.NE.AND UP0, UPT, UR4, URZ, UPT ;  /* 0x000000ff0400728c */ /* 0x000fc8000bf05270 */
[----:B------:R-:W-:Y:S02]  /*1080*/  USEL UR4, URZ, 0x2, UP0 ;  /* 0x00000002ff047887 */ /* 0x000fe40008000000 */
[----:B------:R-:W-:-:S04]  /*1090*/  UISETP.NE.AND UP0, UPT, UR6, 0x1, UPT ;  /* 0x000000010600788c */ /* 0x000fc8000bf05270 */
[----:B------:R-:W-:-:S04]  /*10a0*/  USEL UR4, UR4, 0x2, UP0 ;  /* 0x0000000204047887 */ /* 0x000fc80008000000 */
[----:B------:R-:W-:-:S06]  /*10b0*/  UIADD3 UR4, UPT, UPT, UR5, UR4, URZ ;  /* 0x0000000405047290 */ /* 0x000fcc000fffe0ff */
[----:B------:R-:W-:-:S07]  /*10c0*/  IMAD.U32 R2, RZ, RZ, UR4 ;  /* 0x00000004ff027e24 */ /* 0x000fce000f8e00ff */
.L_x_17:
[----:B------:R-:W1:Y:S01]  /*10d0*/  S2UR UR60, SR_CTAID.Z ;  /* 0x00000000003c79c3 */ /* 0x000e620000002700 */
[----:B------:R-:W-:-:S09]  /*10e0*/  UISETP.GE.AND UP0, UPT, UR19, 0x1, UPT ;  /* 0x000000011300788c */ /* 0x000fd2000bf06270 */
[----:B------:R-:W-:Y:S05]  /*10f0*/  BRA.U !UP0, `(.L_x_18) ;  /* 0x0000000108d07547 */ /* 0x000fea000b800000 */
[----:B------:R-:W2:Y:S01]  /*1100*/  LDCU UR20, c[0x0][0xb0c] ;  /* 0x00016180ff1477ac */ /* 0x000ea20008000800 */
[----:B------:R-:W3:Y:S01]  /*1110*/  LDCU.128 UR12, c[0x0][0xb10] ;  /* 0x00016200ff0c77ac */ /* 0x000ee20008000c00 */
[----:B------:R-:W4:Y:S01]  /*1120*/  LDCU UR6, c[0x0][0x370] ;  /* 0x00006e00ff0677ac */ /* 0x000f220008000800 */
[----:B------:R-:W1:Y:S01]  /*1130*/  LDCU UR7, c[0x0][0x374] ;  /* 0x00006e80ff0777ac */ /* 0x000e620008000800 */
[----:B------:R-:W1:Y:S01]  /*1140*/  LDCU UR21, c[0x0][0xb20] ;  /* 0x00016400ff1577ac */ /* 0x000e620008000800 */
[----:B--2---:R-:W-:Y:S02]  /*1150*/  UISETP.NE.AND UP0, UPT, UR20, 0x1, UPT ;  /* 0x000000011400788c */ /* 0x004fe4000bf05270 */
[----:B---3--:R-:W-:Y:S01]  /*1160*/  UIMAD.WIDE.U32 UR4, UR24, UR12, URZ ;  /* 0x0000000c180472a5 */ /* 0x008fe2000f8e00ff */
[----:B------:R-:W2:Y:S01]  /*1170*/  LDCU.64 UR8, c[0x0][0xb28] ;  /* 0x00016500ff0877ac */ /* 0x000ea20008000a00 */
[----:B----4-:R-:W-:Y:S02]  /*1180*/  UIMAD.WIDE.U32 UR10, UR6, UR12, URZ ;  /* 0x0000000c060a72a5 */ /* 0x010fe4000f8e00ff */
[----:B------:R-:W-:-:S02]  /*1190*/  USHF.R.U32.HI UR5, URZ, UR13, UR5 ;  /* 0x0000000dff057299 */ /* 0x000fc40008011605 */
[----:B------:R-:W-:Y:S02]  /*11a0*/  UISETP.NE.AND UP2, UPT, UR19, 0x1, UPT ;  /* 0x000000011300788c */ /* 0x000fe4000bf45270 */
[----:B------:R-:W-:Y:S01]  /*11b0*/  USEL UR5, UR24, UR5, !UP0 ;  /* 0x0000000518057287 */ /* 0x000fe2000c000000 */
[----:B------:R-:W-:Y:S01]  /*11c0*/  UMOV UR10, UR11 ;  /* 0x0000000b000a7c82 */ /* 0x000fe20008000000 */
[----:B------:R-:W-:Y:S02]  /*11d0*/  UIMAD.WIDE.U32 UR16, UR28, UR15, URZ ;  /* 0x0000000f1c1072a5 */ /* 0x000fe4000f8e00ff */
[----:B------:R-:W-:Y:S02]  /*11e0*/  @UP0 USHF.R.U32.HI UR6, URZ, UR13, UR10 ;  /* 0x0000000dff060299 */ /* 0x000fe4000801160a */
[----:B------:R-:W-:Y:S02]  /*11f0*/  UISETP.NE.AND UP0, UPT, UR14, 0x1, UPT ;  /* 0x000000010e00788c */ /* 0x000fe4000bf05270 */
[----:B-1----:R-:W-:-:S02]  /*1200*/  UIMAD.WIDE.U32 UR10, UR7, UR15, URZ ;  /* 0x0000000f070a72a5 */ /* 0x002fc4000f8e00ff */
[----:B--2---:R-:W-:Y:S01]  /*1210*/  UIMAD.WIDE.U32 UR12, UR6, UR8, URZ ;  /* 0x00000008060c72a5 */ /* 0x004fe2000f8e00ff */
[----:B------:R-:W-:Y:S02]  /*1220*/  UMOV UR4, UR17 ;  /* 0x0000001100047c82 */ /* 0x000fe40008000000 */
[----:B------:R-:W-:Y:S02]  /*1230*/  USHF.R.U32.HI UR4, URZ, UR21, UR4 ;  /* 0x00000015ff047299 */ /* 0x000fe40008011604 */
[----:B------:R-:W-:Y:S02]  /*1240*/  UMOV UR10, UR11 ;  /* 0x0000000b000a7c82 */ /* 0x000fe40008000000 */
[----:B------:R-:W-:Y:S01]  /*1250*/  UMOV UR12, UR13 ;  /* 0x0000000d000c7c82 */ /* 0x000fe20008000000 */
[----:B------:R-:W-:Y:S02]  /*1260*/  @UP0 USHF.R.U32.HI UR7, URZ, UR21, UR10 ;  /* 0x00000015ff070299 */ /* 0x000fe4000801160a */
[----:B------:R-:W-:-:S02]  /*1270*/  USEL UR4, UR28, UR4, !UP0 ;  /* 0x000000041c047287 */ /* 0x000fc4000c000000 */
[----:B------:R-:W-:Y:S02]  /*1280*/  UIMAD.WIDE.U32 UR10, UR7, UR8, URZ ;  /* 0x00000008070a72a5 */ /* 0x000fe4000f8e00ff */
[----:B------:R-:W-:Y:S02]  /*1290*/  @UP2 USHF.R.U32.HI UR6, URZ, UR9, UR12 ;  /* 0x00000009ff062299 */ /* 0x000fe4000801160c */
[----:B------:R-:W-:-:S03]  /*12a0*/  UIMAD.WIDE.U32 UR12, UR4, UR8, URZ ;  /* 0x00000008040c72a5 */ /* 0x000fc6000f8e00ff */
[----:B------:R-:W-:Y:S02]  /*12b0*/  UMOV UR10, UR11 ;  /* 0x0000000b000a7c82 */ /* 0x000fe40008000000 */
[----:B------:R-:W-:Y:S02]  /*12c0*/  @UP2 USHF.R.U32.HI UR7, URZ, UR9, UR10 ;  /* 0x00000009ff072299 */ /* 0x000fe4000801160a */
[----:B------:R-:W-:Y:S02]  /*12d0*/  UIMAD UR10, UR6, UR19, URZ ;  /* 0x00000013060a72a4 */ /* 0x000fe4000f8e02ff */
[----:B------:R-:W-:-:S04]  /*12e0*/  UIMAD UR7, UR7, UR19, URZ ;  /* 0x00000013070772a4 */ /* 0x000fc8000f8e02ff */
[----:B------:R-:W-:-:S03]  /*12f0*/  UISETP.GE.AND UP0, UPT, UR4, UR7, UPT ;  /* 0x000000070400728c */ /* 0x000fc6000bf06270 */
[----:B------:R-:W-:Y:S01]  /*1300*/  UMOV UR7, UR13 ;  /* 0x0000000d00077c82 */ /* 0x000fe20008000000 */
[----:B------:R-:W-:Y:S02]  /*1310*/  UISETP.GE.OR UP0, UPT, UR5, UR10, UP0 ;  /* 0x0000000a0500728c */ /* 0x000fe40008706670 */
[----:B------:R-:W-:Y:S02]  /*1320*/  UIMAD.WIDE.U32 UR10, UR5, UR8, URZ ;  /* 0x00000008050a72a5 */ /* 0x000fe4000f8e00ff */
[----:B------:R-:W-:Y:S02]  /*1330*/  USHF.R.U32.HI UR7, URZ, UR9, UR7 ;  /* 0x00000009ff077299 */ /* 0x000fe40008011607 */
[----:B------:R-:W-:Y:S02]  /*1340*/  UIADD3 UR10, UPT, UPT, -UR4, URZ, URZ ;  /* 0x000000ff040a7290 */ /* 0x000fe4000fffe1ff */
[----:B------:R-:W-:Y:S02]  /*1350*/  USEL UR7, UR4, UR7, !UP2 ;  /* 0x0000000704077287 */ /* 0x000fe4000d000000 */
[----:B------:R-:W-:Y:S01]  /*1360*/  UIMAD UR10, UR14, UR10, UR28 ;  /* 0x0000000a0e0a72a4 */ /* 0x000fe2000f8e021c */
[----:B------:R-:W-:Y:S01]  /*1370*/  @!UP0 UMOV UR8, UR11 ;  /* 0x0000000b00088c82 */ /* 0x000fe20008000000 */
[----:B------:R-:W-:-:S02]  /*1380*/  UIADD3 UR11, UPT, UPT, -UR5, URZ, URZ ;  /* 0x000000ff050b7290 */ /* 0x000fc4000fffe1ff */
[----:B------:R-:W-:Y:S02]  /*1390*/  @!UP0 USHF.R.U32.HI UR8, URZ, UR9, UR8 ;  /* 0x00000009ff088299 */ /* 0x000fe40008011608 */
[----:B------:R-:W-:Y:S02]  /*13a0*/  UIADD3 UR9, UPT, UPT, -UR7, URZ, URZ ;  /* 0x000000ff07097290 */ /* 0x000fe4000fffe1ff */
[----:B------:R-:W-:Y:S02]  /*13b0*/  @!UP0 USEL UR8, UR5, UR8, !UP2 ;  /* 0x0000000805088287 */ /* 0x000fe4000d000000 */
[----:B------:R-:W-:Y:S02]  /*13c0*/  UIMAD UR9, UR19, UR9, UR4 ;  /* 0x00000009130972a4 */ /* 0x000fe4000f8e0204 */
[----:B------:R-:W-:Y:S02]  /*13d0*/  @!UP0 UIADD3 UR7, UPT, UPT, UR7, -UR8, URZ ;  /* 0x8000000807078290 */ /* 0x000fe4000fffe0ff */
[----:B------:R-:W-:-:S02]  /*13e0*/  @!UP0 UIMAD UR6, UR9, UR6, UR8 ;  /* 0x00000006090682a4 */ /* 0x000fc4000f8e0208 */
[----:B------:R-:W-:Y:S02]  /*13f0*/  @!UP0 UIMAD UR4, UR7, UR19, UR5 ;  /* 0x00000013070482a4 */ /* 0x000fe4000f8e0205 */
[----:B------:R-:W-:Y:S02]  /*1400*/  UIMAD UR24, UR20, UR11, UR24 ;  /* 0x0000000b141872a4 */ /* 0x000fe4000f8e0218 */
[----:B------:R-:W-:Y:S01]  /*1410*/  UIMAD UR28, UR4, UR14, UR10 ;  /* 0x0000000e041c72a4 */ /* 0x000fe2000f8e020a */
[----:B------:R-:W-:Y:S02]  /*1420*/  @!UP0 UMOV UR5, UR6 ;  /* 0x0000000600058c82 */ /* 0x000fe40008000000 */
[----:B------:R-:W-:-:S12]  /*1430*/  UIMAD UR24, UR5, UR20, UR24 ;  /* 0x00000014051872a4 */ /* 0x000fd8000f8e0218 */
.L_x_18:
[----:B------:R-:W-:-:S09]  /*1440*/  UISETP.NE.AND UP0, UPT, UR22, 0x1, UPT ;  /* 0x000000011600788c */ /* 0x000fd2000bf05270 */
[----:B------:R-:W-:Y:S05]  /*1450*/  BRA.U UP0, `(.L_x_19) ;  /* 0x0000000100407547 */ /* 0x000fea000b800000 */
[----:B------:R-:W2:Y:S01]  /*1460*/  LDCU.128 UR8, c[0x0][0xb10] ;  /* 0x00016200ff0877ac */ /* 0x000ea20008000c00 */
[----:B------:R-:W3:Y:S01]  /*1470*/  LDCU UR12, c[0x0][0xb0c] ;  /* 0x00016180ff0c77ac */ /* 0x000ee20008000800 */
[----:B------:R-:W4:Y:S01]  /*1480*/  LDCU UR13, c[0x0][0xb20] ;  /* 0x00016400ff0d77ac */ /* 0x000f220008000800 */
[----:B--2---:R-:W-:Y:S02]  /*1490*/  UIMAD.WIDE.U32 UR4, UR24, UR8, URZ ;  /* 0x00000008180472a5 */ /* 0x004fe4000f8e00ff */
[----:B------:R-:W-:Y:S02]  /*14a0*/  UIMAD.WIDE.U32 UR6, UR28, UR11, URZ ;  /* 0x0000000b1c0672a5 */ /* 0x000fe4000f8e00ff */
[----:B---3--:R-:W-:Y:S02]  /*14b0*/  UISETP.NE.AND UP0, UPT, UR12, 0x1, UPT ;  /* 0x000000010c00788c */ /* 0x008fe4000bf05270 */
[----:B------:R-:W-:-:S03]  /*14c0*/  USHF.R.U32.HI UR5, URZ, UR9, UR5 ;  /* 0x00000009ff057299 */ /* 0x000fc60008011605 */
[----:B------:R-:W-:Y:S01]  /*14d0*/  UMOV UR4, UR7 ;  /* 0x0000000700047c82 */ /* 0x000fe20008000000 */
[----:B------:R-:W-:Y:S02]  /*14e0*/  USEL UR5, UR24, UR5, !UP0 ;  /* 0x0000000518057287 */ /* 0x000fe4000c000000 */
[----:B------:R-:W-:Y:S02]  /*14f0*/  UISETP.NE.AND UP0, UPT, UR10, 0x1, UPT ;  /* 0x000000010a00788c */ /* 0x000fe4000bf05270 */
[----:B----4-:R-:W-:-:S04]  /*1500*/  USHF.R.U32.HI UR4, URZ, UR13, UR4 ;  /* 0x0000000dff047299 */ /* 0x010fc80008011604 */
[----:B------:R-:W-:-:S04]  /*1510*/  USEL UR4, UR28, UR4, !UP0 ;  /* 0x000000041c047287 */ /* 0x000fc8000c000000 */
[----:B------:R-:W-:Y:S02]  /*1520*/  UIADD3 UR6, UPT, UPT, UR5, -UR4, URZ ;  /* 0x8000000405067290 */ /* 0x000fe4000fffe0ff */
[----:B------:R-:W-:Y:S02]  /*1530*/  UIADD3 UR4, UPT, UPT, -UR5, UR4, URZ ;  /* 0x0000000405047290 */ /* 0x000fe4000fffe1ff */
[----:B------:R-:W-:Y:S02]  /*1540*/  UIMAD UR28, UR6, UR10, UR28 ;  /* 0x0000000a061c72a4 */ /* 0x000fe4000f8e021c */
[----:B------:R-:W-:-:S12]  /*1550*/  UIMAD UR24, UR4, UR12, UR24 ;  /* 0x0000000c041872a4 */ /* 0x000fd8000f8e0218 */
.L_x_19:
[----:B------:R-:W-:Y:S01]  /*1560*/  UISETP.NE.AND UP0, UPT, UR18, 0x2, UPT ;  /* 0x000000021200788c */ /* 0x000fe2000bf05270 */
[----:B------:R-:W-:Y:S09]  /*1570*/  BRA.U !UP5, `(.L_x_20) ;  /* 0x000000010d0c7547 */ /* 0x000ff2000b800000 */
[----:B------:R-:W-:Y:S01]  /*1580*/  UCGABAR_WAIT ;  /* 0x0000000000007dc7 */ /* 0x000fe20008000000 */
[----:B------:R-:W-:Y:S01]  /*1590*/  CCTL.IVALL ;  /* 0x00000000ff00798f */ /* 0x000fe20002000000 */
[----:B------:R-:W-:Y:S05]  /*15a0*/  BRA `(.L_x_21) ;  /* 0x0000000000047947 */ /* 0x000fea0003800000 */
.L_x_20:
[----:B------:R-:W-:Y:S06]  /*15b0*/  BAR.SYNC.DEFER_BLOCKING 0x0 ;  /* 0x0000000000007b1d */ /* 0x000fec0000010000 */
.L_x_21:
[----:B------:R-:W-:Y:S05]  /*15c0*/  BRA.U UP0, `(.L_x_22) ;  /* 0x0000001500b87547 */ /* 0x000fea000b800000 */
[----:B------:R-:W2:Y:S01]  /*15d0*/  LDCU UR6, c[0x0][0x38c] ;  /* 0x00007180ff0677ac */ /* 0x000ea20008000800 */
[----:B------:R-:W-:Y:S01]  /*15e0*/  PLOP3.LUT P2, PT, PT, PT, UP3, 0x80, 0x8 ;  /* 0x000000000008781c */ /* 0x000fe20003f4f038 */
[----:B------:R-:W-:Y:S01]  /*15f0*/  IMAD.MOV.U32 R12, RZ, RZ, 0x1 ;  /* 0x00000001ff0c7424 */ /* 0x000fe200078e00ff */
[----:B------:R-:W-:Y:S01]  /*1600*/  ISETP.EQ.OR P3, PT, R0, RZ, P4 ;  /* 0x000000ff0000720c */ /* 0x000fe20002762670 */
[----:B------:R-:W-:Y:S01]  /*1610*/  UISETP.NE.AND UP1, UPT, UR18, URZ, UPT ;  /* 0x000000ff1200728c */ /* 0x000fe2000bf25270 */
[----:B------:R-:W-:Y:S01]  /*1620*/  PLOP3.LUT P2, PT, P2, PT, PT, 0x8, 0x80 ;  /* 0x000000000080781c */ /* 0x000fe2000174e170 */
[----:B------:R-:W-:Y:S01]  /*1630*/  USEL UR38, URZ, 0x1, UP6 ;  /* 0x00000001ff267887 */ /* 0x000fe2000b000000 */
[----:B------:R-:W-:Y:S01]  /*1640*/  CS2R R10, SRZ ;  /* 0x00000000000a7805 */ /* 0x000fe2000001ff00 */
[----:B------:R-:W-:Y:S01]  /*1650*/  IMAD.MOV.U32 R9, RZ, RZ, RZ ;  /* 0x000000ffff097224 */ /* 0x000fe200078e00ff */
[----:B------:R-:W3:Y:S01]  /*1660*/  LDCU UR62, c[0x0][0x370] ;  /* 0x00006e00ff3e77ac */ /* 0x000ee20008000800 */
[----:B------:R-:W-:Y:S01]  /*1670*/  IMAD.MOV.U32 R8, RZ, RZ, 0x1 ;  /* 0x00000001ff087424 */ /* 0x000fe200078e00ff */
[----:B------:R-:W4:Y:S01]  /*1680*/  LDCU.64 UR46, c[0x0][0x348] ;  /* 0x00006900ff2e77ac */ /* 0x000f220008000a00 */
[----:B------:R-:W-:-:S02]  /*1690*/  USHF.R.U32.HI UR66, URZ, 0x6, UR37 ;  /* 0x00000006ff427899 */ /* 0x000fc40008011625 */
[----:B--2---:R-:W-:Y:S02]  /*16a0*/  UIADD3 UR5, UPT, UPT, UR6, 0xff, URZ ;  /* 0x000000ff06057890 */ /* 0x004fe4000fffe0ff */
[----:B------:R-:W-:Y:S02]  /*16b0*/  UIADD3 UR67, UPT, UPT, UR6, 0x1fe, URZ ;  /* 0x000001fe06437890 */ /* 0x000fe4000fffe0ff */
[----:B------:R-:W-:Y:S01]  /*16c0*/  USHF.R.S32.HI UR4, URZ, 0x1f, UR5 ;  /* 0x0000001fff047899 */ /* 0x000fe20008011405 */
[----:B------:R-:W2:Y:S03]  /*16d0*/  LDCU UR61, c[0x0][0x374] ;  /* 0x00006e80ff3d77ac */ /* 0x000ea60008000800 */
[----:B------:R-:W-:Y:S02]  /*16e0*/  ULEA.HI UR4, UR4, UR5, URZ, 0x8 ;  /* 0x0000000504047291 */ /* 0x000fe4000f8f40ff */
[----:B------:R-:W-:-:S02]  /*16f0*/  USEL UR38, UR38, 0x2, UP1 ;  /* 0x0000000226267887 */ /* 0x000fc40008800000 */
[----:B------:R-:W-:Y:S02]  /*1700*/  USHF.R.S32.HI UR64, URZ, 0x8, UR4 ;  /* 0x00000008ff407899 */ /* 0x000fe40008011404 */
[----:B------:R-:W-:Y:S02]  /*1710*/  UIADD3 UR4, UPT, UPT, UR6, -0x1, URZ ;  /* 0xffffffff06047890 */ /* 0x000fe4000fffe0ff */
[----:B------:R-:W-:Y:S02]  /*1720*/  UISETP.LT.U32.AND UP0, UPT, UR64, 0x2, UPT ;  /* 0x000000024000788c */ /* 0x000fe4000bf01070 */
[----:B------:R-:W-:Y:S02]  /*1730*/  UISETP.GE.U32.AND UP2, UPT, UR4, -0x1ff, UPT ;  /* 0xfffffe010400788c */ /* 0x000fe4000bf46070 */
[----:B------:R-:W-:Y:S01]  /*1740*/  USEL UR63, UR64, 0x2, UP0 ;  /* 0x00000002403f7887 */ /* 0x000fe20008000000 */
[----:B------:R-:W-:-:S03]  /*1750*/  UMOV UR23, URZ ;  /* 0x000000ff00177c82 */ /* 0x000fc60008000000 */
[----:B------:R-:W-:Y:S02]  /*1760*/  UIADD3 UR29, UPT, UPT, UR63, -0x1, URZ ;  /* 0xffffffff3f1d7890 */ /* 0x000fe4000fffe0ff */
[----:B------:R-:W-:-:S03]  /*1770*/  UIADD3 UR65, UPT, UPT, UR64, -UR63, URZ ;  /* 0x8000003f40417290 */ /* 0x000fc6000fffe0ff */
[----:B------:R-:W-:-:S04]  /*1780*/  @UP2 UIADD3 UR29, UPT, UPT, UR63, URZ, URZ ;  /* 0x000000ff3f1d2290 */ /* 0x000fc8000fffe0ff */
[----:B--234-:R-:W-:-:S12]  /*1790*/  UIADD3 UR29, UPT, UPT, UR29, 0x1, URZ ;  /* 0x000000011d1d7890 */ /* 0x01cfd8000fffe0ff */
.L_x_46:
[----:B------:R-:W-:Y:S01]  /*17a0*/  UISETP.NE.AND UP0, UPT, UR55, URZ, UPT ;  /* 0x000000ff3700728c */ /* 0x000fe2000bf05270 */
[----:B------:R-:W2:Y:S08]  /*17b0*/  S2UR UR55, SR_CgaCtaId ;  /* 0x00000000003779c3 */ /* 0x000eb00000008800 */
[----:B---3--:R-:W-:Y:S05]  /*17c0*/  BRA.U UP0, `(.L_x_23) ;  /* 0x0000000100347547 */ /* 0x008fea000b800000 */
[----:B------:R-:W3:Y:S01]  /*17d0*/  S2R R0, SR_CgaCtaId ;  /* 0x0000000000007919 */ /* 0x000ee20000008800 */
[----:B------:R-:W-:-:S04]  /*17e0*/  MOV R2, 0x400 ;  /* 0x0000040000027802 */ /* 0x000fc80000000f00 */
[----:B---3--:R-:W-:Y:S02]  /*17f0*/  LEA R0, R0, R2, 0x18 ;  /* 0x0000000200007211 */ /* 0x008fe400078ec0ff */
[----:B------:R-:W-:-:S03]  /*1800*/  SHF.L.U32 R2, R8, 0x1f, RZ ;  /* 0x0000001f08027819 */ /* 0x000fc600000006ff */
[----:B------:R-:W-:-:S04]  /*1810*/  IMAD R0, R9, 0x8, R0 ;  /* 0x0000000809007824 */ /* 0x000fc800078e0200 */
[----:B------:R-:W3:Y:S02]  /*1820*/  SYNCS.PHASECHK.TRANS64.TRYWAIT P0, [R0+URZ+0xe0], R2 ;  /* 0x0000e002000075a7 */ /* 0x000ee400080011ff */
[----:B---3--:R-:W-:Y:S05]  /*1830*/  @!P0 BRA `(.L_x_24) ;  /* 0x0000007400808947 */ /* 0x008fea0003800000 */
.L_x_140:
[----:B------:R-:W-:Y:S01]  /*1840*/  VIADD R9, R9, 0x1 ;  /* 0x0000000109097836 */ /* 0x000fe20000000000 */
[----:B------:R3:W-:Y:S04]  /*1850*/  SYNCS.ARRIVE.TRANS64.A1T0 RZ, [R0+URZ+0xd0], RZ ;  /* 0x0000d0ff00ff79a7 */ /* 0x0007e800081000ff */
[----:B------:R-:W-:-:S04]  /*1860*/  ISETP.NE.AND P0, PT, R9, 0x2, PT ;  /* 0x000000020900780c */ /* 0x000fc80003f05270 */
[----:B------:R-:W-:Y:S02]  /*1870*/  SEL R9, R9, RZ, P0 ;  /* 0x000000ff09097207 */ /* 0x000fe40000000000 */
[----:B---3--:R-:W-:-:S04]  /*1880*/  SEL R0, RZ, 0x1, P0 ;  /* 0x00000001ff007807 */ /* 0x008fc80000000000 */
[----:B------:R-:W-:-:S07]  /*1890*/  LOP3.LUT R8, R8, R0, RZ, 0x3c, !PT ;  /* 0x0000000008087212 */ /* 0x000fce00078e3cff */
.L_x_23:
[----:B------:R-:W-:Y:S01]  /*18a0*/  UMOV UR22, 0x400 ;  /* 0x0000040000167882 */ /* 0x000fe20000000000 */
[----:B------:R-:W-:Y:S01]  /*18b0*/  SHF.L.U32 R0, R12, 0x1f, RZ ;  /* 0x0000001f0c007819 */ /* 0x000fe200000006ff */
[----:B--2---:R-:W-:Y:S02]  /*18c0*/  ULEA UR22, UR55, UR22, 0x18 ;  /* 0x0000001637167291 */ /* 0x004fe4000f8ec0ff */
[----:B------:R-:W-:Y:S02]  /*18d0*/  UISETP.GE.U32.AND UP0, UPT, UR67, 0x1ff, UPT ;  /* 0x000001ff4300788c */ /* 0x000fe4000bf06070 */
[----:B------:R-:W-:Y:S02]  /*18e0*/  ULEA UR4, UR23, UR22, 0x3 ;  /* 0x0000001617047291 */ /* 0x000fe4000f8e18ff */
[----:B------:R-:W-:Y:S02]  /*18f0*/  USHF.L.U32 UR59, UR24, 0x6, URZ ;  /* 0x00000006183b7899 */ /* 0x000fe400080006ff */
[----:B------:R-:W-:Y:S01]  /*1900*/  ULEA UR27, UR28, UR66, 0x7 ;  /* 0x000000421c1b7291 */ /* 0x000fe2000f8e38ff */
[----:B------:R-:W-:-:S04]  /*1910*/  UMOV UR15, URZ ;  /* 0x000000ff000f7c82 */ /* 0x000fc80008000000 */
[----:B------:R2:W3:Y:S01]  /*1920*/  SYNCS.PHASECHK.TRANS64.TRYWAIT P1, [UR4+0x10], R0 ;  /* 0x00001000ff0075a7 */ /* 0x0004e20008021104 */
[----:B------:R-:W-:Y:S06]  /*1930*/  BRA.U !UP0, `(.L_x_25) ;  /* 0x00000005085c7547 */ /* 0x000fec000b800000 */
[----:B------:R-:W-:Y:S01]  /*1940*/  UMOV UR21, URZ ;  /* 0x000000ff00157c82 */ /* 0x000fe20008000000 */
[----:B------:R-:W-:-:S05]  /*1950*/  UMOV UR14, UR23 ;  /* 0x00000017000e7c82 */ /* 0x000fca0008000000 */
.L_x_33:
[----:B------:R-:W-:Y:S01]  /*1960*/  ULEA UR57, UR14, UR22, 0x3 ;  /* 0x000000160e397291 */ /* 0x000fe2000f8e18ff */
[----:B---3--:R-:W-:Y:S01]  /*1970*/  @!P4 MOV R2, 0x18000 ;  /* 0x000180000002c802 */ /* 0x008fe20000000f00 */
[----:B-123--:R-:W-:Y:S10]  /*1980*/  @P1 BRA `(.L_x_26) ;  /* 0x00000000000c1947 */ /* 0x00eff40003800000 */
[----:B------:R-:W-:-:S04]  /*1990*/  SHF.L.U32 R3, R12, 0x1f, RZ ;  /* 0x0000001f0c037819 */ /* 0x000fc800000006ff */
[----:B------:R-:W3:Y:S02]  /*19a0*/  SYNCS.PHASECHK.TRANS64.TRYWAIT P0, [UR57+0x10], R3 ;  /* 0x00001003ff0075a7 */ /* 0x000ee40008001139 */
[----:B---3--:R-:W-:Y:S05]  /*19b0*/  @!P0 BRA `(.L_x_27) ;  /* 0x0000007400348947 */ /* 0x008fea0003800000 */
.L_x_26:
[----:B------:R3:W-:Y:S01]  /*19c0*/  @!P4 SYNCS.ARRIVE.TRANS64 RZ, [UR57], R2 ;  /* 0x00000002ffffc9a7 */ /* 0x0007e20008000039 */
[----:B------:R-:W-:-:S04]  /*19d0*/  ULOP3.LUT UR4, UR38, 0x2, URZ, 0xfc, !UPT ;  /* 0x0000000226047892 */ /* 0x000fc8000f8efcff */
[----:B------:R-:W-:-:S09]  /*19e0*/  UISETP.NE.AND UP0, UPT, UR4, 0x2, UPT ;  /* 0x000000020400788c */ /* 0x000fd2000bf05270 */
[----:B------:R-:W-:Y:S05]  /*19f0*/  BRA.U UP0, `(.L_x_28) ;  /* 0x0000000100047547 */ /* 0x000fea000b800000 */
[----:B-1----:R-:W-:Y:S05]  /*1a00*/  BPT.TRAP 0x1 ;  /* 0x000000040000795c */ /* 0x002fea0000300000 */
.L_x_28:
[----:B------:R-:W-:Y:S04]  /*1a10*/  BSSY.RECONVERGENT B0, `(.L_x_29) ;  /* 0x0000003000007945 */ /* 0x000fe80003800200 */
[----:B------:R-:W-:Y:S05]  /*1a20*/  @P3 BRA `(.L_x_30) ;  /* 0x0000000000043947 */ /* 0x000fea0003800000 */
[----:B-1----:R-:W-:Y:S05]  /*1a30*/  BPT.TRAP 0x1 ;  /* 0x000000040000795c */ /* 0x002fea0000300000 */
.L_x_30:
[----:B-1----:R-:W-:Y:S05]  /*1a40*/  BSYNC.RECONVERGENT B0 ;  /* 0x0000000000007941 */ /* 0x002fea0003800200 */
.L_x_29:
[----:B------:R-:W-:Y:S01]  /*1a50*/  UIADD3 UR4, UPT, UPT, UR14, 0x1, URZ ;  /* 0x000000010e047890 */ /* 0x000fe2000fffe0ff */
[----:B------:R-:W-:Y:S01]  /*1a60*/  BSSY.RECONVERGENT B0, `(.L_x_31) ;  /* 0x000003f000007945 */ /* 0x000fe20003800200 */
[----:B------:R-:W-:Y:S02]  /*1a70*/  ELECT P0, URZ, PT ;  /* 0x0000000000ff782f */ /* 0x000fe40003800000 */
[----:B------:R-:W-:-:S04]  /*1a80*/  UISETP.NE.AND UP0, UPT, UR4, 0x2, UPT ;  /* 0x000000020400788c */ /* 0x000fc8000bf05270 */
[----:B------:R-:W-:Y:S02]  /*1a90*/  USEL UR5, URZ, 0x1, UP0 ;  /* 0x00000001ff057887 */ /* 0x000fe40008000000 */
[----:B------:R-:W-:-:S04]  /*1aa0*/  USEL UR23, UR4, URZ, UP0 ;  /* 0x000000ff04177287 */ /* 0x000fc80008000000 */
[----:B------:R-:W-:Y:S01]  /*1ab0*/  ULEA UR4, UR23, UR22, 0x3 ;  /* 0x0000001617047291 */ /* 0x000fe2000f8e18ff */
[----:B------:R-:W-:-:S04]  /*1ac0*/  LOP3.LUT R12, R12, UR5, RZ, 0x3c, !PT ;  /* 0x000000050c0c7c12 */ /* 0x000fc8000f8e3cff */
[----:B--2---:R-:W-:-:S04]  /*1ad0*/  SHF.L.U32 R0, R12, 0x1f, RZ ;  /* 0x0000001f0c007819 */ /* 0x004fc800000006ff */
[----:B------:R1:W2:Y:S01]  /*1ae0*/  SYNCS.PHASECHK.TRANS64.TRYWAIT P1, [UR4+0x10], R0 ;  /* 0x00001000ff0075a7 */ /* 0x0002a20008021104 */
[----:B------:R-:W-:Y:S05]  /*1af0*/  @!P0 BRA `(.L_x_32) ;  /* 0x0000000000d48947 */ /* 0x000fea0003800000 */
[----:B------:R-:W-:Y:S02]  /*1b00*/  USHF.L.U32 UR7, UR14, 0xf, URZ ;  /* 0x0000000f0e077899 */ /* 0x000fe400080006ff */
[----:B------:R-:W-:Y:S02]  /*1b10*/  UIADD3 UR4, UP1, UPT, UR46, 0x80, URZ ;  /* 0x000000802e047890 */ /* 0x000fe4000ff3e0ff */
[----:B------:R-:W-:Y:S02]  /*1b20*/  UIADD3 UR32, UPT, UPT, UR22, UR7, URZ ;  /* 0x0000000716207290 */ /* 0x000fe4000fffe0ff */
[----:B------:R-:W-:Y:S02]  /*1b30*/  ULOP3.LUT UR13, UR7, UR37, URZ, 0xfc, !UPT ;  /* 0x00000025070d7292 */ /* 0x000fe4000f8efcff */
[----:B------:R-:W-:Y:S02]  /*1b40*/  USHF.L.U32 UR58, UR21, 0x8, URZ ;  /* 0x00000008153a7899 */ /* 0x000fe400080006ff */
[----:B------:R-:W-:-:S02]  /*1b50*/  UIADD3 UR6, UP0, UPT, UR46, 0x180, URZ ;  /* 0x000001802e067890 */ /* 0x000fc4000ff1e0ff */
[----:B------:R-:W-:Y:S02]  /*1b60*/  UIADD3.X UR5, UPT, UPT, URZ, UR47, URZ, UP1, !UPT ;  /* 0x0000002fff057290 */ /* 0x000fe40008ffe4ff */
[----:B------:R-:W-:Y:S02]  /*1b70*/  UIADD3 UR56, UPT, UPT, UR32, 0x4400, URZ ;  /* 0x0000440020387890 */ /* 0x000fe4000fffe0ff */
[----:B------:R-:W-:Y:S02]  /*1b80*/  ULEA UR13, UR13, UR22, 0x1 ;  /* 0x000000160d0d7291 */ /* 0x000fe4000f8e08ff */
[----:B------:R-:W-:Y:S02]  /*1b90*/  UIADD3 UR50, UPT, UPT, UR58, 0x40, URZ ;  /* 0x000000403a327890 */ /* 0x000fe4000fffe0ff */
[----:B------:R-:W-:Y:S02]  /*1ba0*/  UIADD3 UR48, UPT, UPT, UR32, 0x6400, URZ ;  /* 0x0000640020307890 */ /* 0x000fe4000fffe0ff */
[----:B------:R-:W-:-:S02]  /*1bb0*/  UIADD3 UR42, UPT, UPT, UR58, 0x80, URZ ;  /* 0x000000803a2a7890 */ /* 0x000fc4000fffe0ff */
[----:B------:R-:W-:Y:S02]  /*1bc0*/  UIADD3 UR40, UPT, UPT, UR32, 0x8400, URZ ;  /* 0x0000840020287890 */ /* 0x000fe4000fffe0ff */
[----:B------:R-:W-:Y:S02]  /*1bd0*/  UIADD3 UR34, UPT, UPT, UR58, 0xc0, URZ ;  /* 0x000000c03a227890 */ /* 0x000fe4000fffe0ff */
[----:B------:R-:W-:Y:S02]  /*1be0*/  UIADD3 UR32, UPT, UPT, UR32, 0xa400, URZ ;  /* 0x0000a40020207890 */ /* 0x000fe4000fffe0ff */
[----:B------:R-:W-:Y:S02]  /*1bf0*/  UIADD3.X UR7, UPT, UPT, URZ, UR47, URZ, UP0, !UPT ;  /* 0x0000002fff077290 */ /* 0x000fe400087fe4ff */
[----:B------:R-:W-:Y:S02]  /*1c00*/  UIADD3 UR24, UPT, UPT, UR13, 0x14400, URZ ;  /* 0x000144000d187890 */ /* 0x000fe4000fffe0ff */
[----:B------:R-:W-:Y:S01]  /*1c10*/  UIADD3 UR8, UPT, UPT, UR13, 0x18400, URZ ;  /* 0x000184000d087890 */ /* 0x000fe2000fffe0ff */
[----:B------:R-:W-:Y:S01]  /*1c20*/  UMOV UR30, 0x0 ;  /* 0x00000000001e7882 */ /* 0x000fe20000000000 */
[----:B------:R-:W-:Y:S01]  /*1c30*/  UMOV UR31, 0x10000000 ;  /* 0x10000000001f7882 */ /* 0x000fe20000000000 */
[----:B------:R-:W-:Y:S01]  /*1c40*/  UMOV UR49, UR57 ;  /* 0x0000003900317c82 */ /* 0x000fe20008000000 */
[----:B------:R-:W-:Y:S01]  /*1c50*/  UMOV UR51, UR59 ;  /* 0x0000003b00337c82 */ /* 0x000fe20008000000 */
[----:B------:R-:W-:Y:S01]  /*1c60*/  UMOV UR52, UR60 ;  /* 0x0000003c00347c82 */ /* 0x000fe20008000000 */
[----:B------:R-:W-:Y:S01]  /*1c70*/  UMOV UR41, UR57 ;  /* 0x0000003900297c82 */ /* 0x000fe20008000000 */
[----:B------:R-:W-:Y:S01]  /*1c80*/  UMOV UR43, UR59 ;  /* 0x0000003b002b7c82 */ /* 0x000fe20008000000 */
[----:B------:R-:W-:Y:S01]  /*1c90*/  UMOV UR44, UR60 ;  /* 0x0000003c002c7c82 */ /* 0x000fe20008000000 */
[----:B------:R-:W-:Y:S01]  /*1ca0*/  UTMALDG.3D [UR56], [UR4], desc[UR30] ;  /* 0x00001e38040075b4 */ /* 0x000fe20008011000 */
[----:B------:R-:W-:Y:S01]  /*1cb0*/  UMOV UR33, UR57 ;  /* 0x0000003900217c82 */ /* 0x000fe20008000000 */
[----:B------:R-:W-:Y:S01]  /*1cc0*/  UMOV UR35, UR59 ;  /* 0x0000003b00237c82 */ /* 0x000fe20008000000 */
[----:B------:R-:W-:Y:S01]  /*1cd0*/  UMOV UR36, UR60 ;  /* 0x0000003c00247c82 */ /* 0x000fe20008000000 */
[----:B------:R-:W-:Y:S01]  /*1ce0*/  UMOV UR15, 0x30000 ;  /* 0x00030000000f7882 */ /* 0x000fe20000000000 */
[----:B------:R-:W-:Y:S01]  /*1cf0*/  UMOV UR25, UR57 ;  /* 0x0000003900197c82 */ /* 0x000fe20008000000 */
[----:B------:R-:W-:Y:S01]  /*1d00*/  UMOV UR28, UR60 ;  /* 0x0000003c001c7c82 */ /* 0x000fe20008000000 */
[----:B------:R-:W-:Y:S01]  /*1d10*/  UMOV UR26, UR58 ;  /* 0x0000003a001a7c82 */ /* 0x000fe20008000000 */
[----:B------:R-:W-:Y:S01]  /*1d20*/  UTMALDG.3D [UR48], [UR4], desc[UR30] ;  /* 0x00001e30040075b4 */ /* 0x000fe20008011000 */
[----:B------:R-:W-:Y:S01]  /*1d30*/  UMOV UR9, UR57 ;  /* 0x0000003900097c82 */ /* 0x000fe20008000000 */
[----:B------:R-:W-:Y:S01]  /*1d40*/  UMOV UR11, UR27 ;  /* 0x0000001b000b7c82 */ /* 0x000fe20008000000 */
[----:B------:R-:W-:Y:S01]  /*1d50*/  UMOV UR12, UR60 ;  /* 0x0000003c000c7c82 */ /* 0x000fe20008000000 */
[----:B------:R-:W-:Y:S01]  /*1d60*/  UMOV UR10, UR50 ;  /* 0x00000032000a7c82 */ /* 0x000fe20008000000 */
[----:B------:R-:W-:Y:S01]  /*1d70*/  UIADD3 UR16, UPT, UPT, UR13, 0x1c400, URZ ;  /* 0x0001c4000d107890 */ /* 0x000fe2000fffe0ff */
[----:B------:R-:W-:Y:S01]  /*1d80*/  UMOV UR17, UR57 ;  /* 0x0000003900117c82 */ /* 0x000fe20008000000 */
[----:B------:R-:W-:Y:S01]  /*1d90*/  UTMALDG.3D [UR40], [UR4], desc[UR30] ;  /* 0x00001e28040075b4 */ /* 0x000fe20008011000 */
[----:B------:R-:W-:Y:S01]  /*1da0*/  UMOV UR19, UR27 ;  /* 0x0000001b00137c82 */ /* 0x000fe20008000000 */
[----:B------:R-:W-:Y:S01]  /*1db0*/  UMOV UR20, UR60 ;  /* 0x0000003c00147c82 */ /* 0x000fe20008000000 */
[----:B------:R-:W-:Y:S01]  /*1dc0*/  UMOV UR18, UR42 ;  /* 0x0000002a00127c82 */ /* 0x000fe20008000000 */
[----:B------:R-:W-:Y:S01]  /*1dd0*/  UTMALDG.3D [UR32], [UR4], desc[UR30] ;  /* 0x00001e20040075b4 */ /* 0x000fe20008011000 */
[----:B------:R-:W-:Y:S01]  /*1de0*/  UTMALDG.3D.MULTICAST [UR24], [UR6], UR15, desc[UR30] ;  /* 0x00001e18060073b4 */ /* 0x000fe2000801180f */
[----:B------:R4:W-:Y:S01]  /*1df0*/  UTMALDG.3D.MULTICAST [UR8], [UR6], UR15, desc[UR30] ;  /* 0x00001e08060073b4 */ /* 0x0009e2000801180f */
[----:B------:R1:W-:Y:S01]  /*1e00*/  UTMALDG.3D.MULTICAST [UR16], [UR6], UR15, desc[UR30] ;  /* 0x00001e10060073b4 */ /* 0x0003e2000801180f */
[----:B----4-:R-:W-:Y:S01]  /*1e10*/  UIADD3 UR8, UPT, UPT, UR13, 0x20400, URZ ;  /* 0x000204000d087890 */ /* 0x010fe2000fffe0ff */
[----:B------:R-:W-:-:S08]  /*1e20*/  UMOV UR10, UR34 ;  /* 0x00000022000a7c82 */ /* 0x000fd00008000000 */
[----:B------:R1:W-:Y:S02]  /*1e30*/  UTMALDG.3D.MULTICAST [UR8], [UR6], UR15, desc[UR30] ;  /* 0x00001e08060073b4 */ /* 0x0003e4000801180f */
[----:B-1----:R-:W-:Y:S01]  /*1e40*/  NOP ;  /* 0x0000000000007918 */ /* 0x002fe20000000000 */
.L_x_32:
[----:B------:R-:W-:Y:S05]  /*1e50*/  BSYNC.RECONVERGENT B0 ;  /* 0x0000000000007941 */ /* 0x000fea0003800200 */
.L_x_31:
[----:B------:R-:W-:Y:S01]  /*1e60*/  UIADD3 UR21, UPT, UPT, UR21, 0x1, URZ ;  /* 0x0000000115157890 */ /* 0x000fe2000fffe0ff */
[----:B------:R-:W-:Y:S01]  /*1e70*/  UMOV UR14, UR23 ;  /* 0x00000017000e7c82 */ /* 0x000fe20008000000 */
[----:B------:R-:W-:Y:S02]  /*1e80*/  UMOV UR15, UR29 ;  /* 0x0000001d000f7c82 */ /* 0x000fe40008000000 */
[----:B------:R-:W-:-:S09]  /*1e90*/  UISETP.NE.AND UP0, UPT, UR21, UR29, UPT ;  /* 0x0000001d1500728c */ /* 0x000fd2000bf05270 */
[----:B------:R-:W-:Y:S05]  /*1ea0*/  BRA.U UP0, `(.L_x_33) ;  /* 0xfffffff900ac7547 */ /* 0x000fea000b83ffff */
.L_x_25:
[----:B------:R-:W-:Y:S01]  /*1eb0*/  ULEA UR4, UR23, UR22, 0x3 ;  /* 0x0000001617047291 */ /* 0x000fe2000f8e18ff */
[----:B-12---:R-:W-:Y:S01]  /*1ec0*/  SHF.L.U32 R0, R12, 0x1f, RZ ;  /* 0x0000001f0c007819 */ /* 0x006fe200000006ff */
[----:B------:R-:W-:Y:S01]  /*1ed0*/  @!P2 SYNCS.ARRIVE.TRANS64.A1T0 RZ, [UR22+0x68], RZ ;  /* 0x000068ffffffa9a7 */ /* 0x000fe20008100016 */
[----:B------:R-:W-:-:S06]  /*1ee0*/  UISETP.GT.AND UP0, UPT, UR64, UR63, UPT ;  /* 0x0000003f4000728c */ /* 0x000fcc000bf04270 */
[----:B---3--:R1:W2:Y:S03]  /*1ef0*/  SYNCS.PHASECHK.TRANS64.TRYWAIT P1, [UR4+0x10], R0 ;  /* 0x00001000ff0075a7 */ /* 0x0082a60008021104 */
[----:B------:R-:W-:Y:S05]  /*1f00*/  BRA.U !UP0, `(.L_x_34) ;  /* 0x0000000508587547 */ /* 0x000fea000b800000 */
[----:B------:R-:W-:Y:S01]  /*1f10*/  UIADD3 UR21, UPT, UPT, UR65, UR15, URZ ;  /* 0x0000000f41157290 */ /* 0x000fe2000fffe0ff */
[----:B------:R-:W-:-:S11]  /*1f20*/  UMOV UR14, UR23 ;  /* 0x00000017000e7c82 */ /* 0x000fd60008000000 */
.L_x_42:
[----:B------:R-:W-:Y:S01]  /*1f30*/  ULEA UR57, UR14, UR22, 0x3 ;  /* 0x000000160e397291 */ /* 0x000fe2000f8e18ff */
[----:B--2---:R-:W-:Y:S01]  /*1f40*/  @!P4 MOV R2, 0x18000 ;  /* 0x000180000002c802 */ /* 0x004fe20000000f00 */
[----:B--23--:R-:W-:Y:S10]  /*1f50*/  @P1 BRA `(.L_x_35) ;  /* 0x00000000000c1947 */ /* 0x00cff40003800000 */
[----:B------:R-:W-:-:S04]  /*1f60*/  SHF.L.U32 R3, R12, 0x1f, RZ ;  /* 0x0000001f0c037819 */ /* 0x000fc800000006ff */
[----:B------:R-:W2:Y:S02]  /*1f70*/  SYNCS.PHASECHK.TRANS64.TRYWAIT P0, [UR57+0x10], R3 ;  /* 0x00001003ff0075a7 */ /* 0x000ea40008001139 */
[----:B--2---:R-:W-:Y:S05]  /*1f80*/  @!P0 BRA `(.L_x_36) ;  /* 0x0000006c00d88947 */ /* 0x004fea0003800000 */
.L_x_35:
[----:B------:R2:W-:Y:S01]  /*1f90*/  @!P4 SYNCS.ARRIVE.TRANS64 RZ, [UR57], R2 ;  /* 0x00000002ffffc9a7 */ /* 0x0005e20008000039 */
[----:B------:R-:W-:-:S04]  /*1fa0*/  ULOP3.LUT UR4, UR38, 0x2, URZ, 0xfc, !UPT ;  /* 0x0000000226047892 */ /* 0x000fc8000f8efcff */
[----:B------:R-:W-:-:S09]  /*1fb0*/  UISETP.NE.AND UP0, UPT, UR4, 0x2, UPT ;  /* 0x000000020400788c */ /* 0x000fd2000bf05270 */
[----:B------:R-:W-:Y:S05]  /*1fc0*/  BRA.U UP0, `(.L_x_37) ;  /* 0x0000000100047547 */ /* 0x000fea000b800000 */
[----:B------:R-:W-:Y:S05]  /*1fd0*/  BPT.TRAP 0x1 ;  /* 0x000000040000795c */ /* 0x000fea0000300000 */
.L_x_37:
[----:B------:R-:W-:Y:S04]  /*1fe0*/  BSSY.RECONVERGENT B0, `(.L_x_38) ;  /* 0x0000003000007945 */ /* 0x000fe80003800200 */
[----:B------:R-:W-:Y:S05]  /*1ff0*/  @P3 BRA `(.L_x_39) ;  /* 0x0000000000043947 */ /* 0x000fea0003800000 */
[----:B------:R-:W-:Y:S05]  /*2000*/  BPT.TRAP 0x1 ;  /* 0x000000040000795c */ /* 0x000fea0000300000 */
.L_x_39:
[----:B------:R-:W-:Y:S05]  /*2010*/  BSYNC.RECONVERGENT B0 ;  /* 0x0000000000007941 */ /* 0x000fea0003800200 */
.L_x_38:
        /* <DEDUP_REMOVED lines=8> */
[----:B-1----:R-:W-:-:S04]  /*20a0*/  SHF.L.U32 R0, R12, 0x1f, RZ ;  /* 0x0000001f0c007819 */ /* 0x002fc800000006ff */
[----:B------:R1:W3:Y:S01]  /*20b0*/  SYNCS.PHASECHK.TRANS64.TRYWAIT P1, [UR4+0x10], R0 ;  /* 0x00001000ff0075a7 */ /* 0x0002e20008021104 */
        /* <DEDUP_REMOVED lines=8> */
[----:B------:R-:W-:Y:S02]  /*2140*/  ULEA UR13, UR13, UR22, 0x1 ;  /* 0x000000160d0d7291 */ /* 0x000fe4000f8e08ff */
[----:B------:R-:W-:Y:S02]  /*2150*/  UIADD3 UR56, UPT, UPT, UR32, 0x4400, URZ ;  /* 0x0000440020387890 */ /* 0x000fe4000fffe0ff */
        /* <DEDUP_REMOVED lines=44> */
.L_x_41:
[----:B------:R-:W-:Y:S05]  /*2420*/  BSYNC.RECONVERGENT B0 ;  /* 0x0000000000007941 */ /* 0x000fea0003800200 */
.L_x_40:
[----:B------:R-:W-:Y:S01]  /*2430*/  UIADD3 UR15, UPT, UPT, UR15, 0x1, URZ ;  /* 0x000000010f0f7890 */ /* 0x000fe2000fffe0ff */
[----:B------:R-:W-:-:S03]  /*2440*/  UMOV UR14, UR23 ;  /* 0x00000017000e7c82 */ /* 0x000fc60008000000 */
[----:B------:R-:W-:-:S09]  /*2450*/  UISETP.NE.AND UP0, UPT, UR15, UR21, UPT ;  /* 0x000000150f00728c */ /* 0x000fd2000bf05270 */
[----:B------:R-:W-:Y:S05]  /*2460*/  BRA.U UP0, `(.L_x_42) ;  /* 0xfffffff900b07547 */ /* 0x000fea000b83ffff */
.L_x_34:
[C---:B------:R-:W-:Y:S01]  /*2470*/  LEA R3, R11.reuse, UR22, 0x3 ;  /* 0x000000160b037c11 */ /* 0x040fe2000f8e18ff */
[----:B------:R-:W-:Y:S01]  /*2480*/  NOP ;  /* 0x0000000000007918 */ /* 0x000fe20000000000 */
[----:B-1----:R-:W-:Y:S02]  /*2490*/  SHF.L.U32 R0, R10, 0x1f, RZ ;  /* 0x0000001f0a007819 */ /* 0x002fe400000006ff */
[----:B------:R-:W-:Y:S02]  /*24a0*/  LEA R4, R11, UR22, 0x4 ;  /* 0x000000160b047c11 */ /* 0x000fe4000f8e20ff */
[----:B------:R-:W1:Y:S02]  /*24b0*/  SYNCS.PHASECHK.TRANS64.TRYWAIT P0, [R3+URZ+0x70], R0 ;  /* 0x00007000030075a7 */ /* 0x000e6400080011ff */
[----:B-1----:R-:W-:Y:S05]  /*24c0*/  @!P0 BRA `(.L_x_43) ;  /* 0x0000006800a08947 */ /* 0x002fea0003800000 */
.L_x_143:
[----:B------:R-:W4:Y:S01]  /*24d0*/  LDS.128 R4, [R4+0x100] ;  /* 0x0001000004047984 */ /* 0x000f220000000c00 */
[----:B------:R-:W-:Y:S01]  /*24e0*/  UISETP.GE.AND UP0, UPT, UR39, 0x1, UPT ;  /* 0x000000012700788c */ /* 0x000fe2000bf06270 */
[----:B------:R-:W-:Y:S01]  /*24f0*/  @!PT LDS RZ, [RZ] ;  /* 0x00000000fffff984 */ /* 0x000fe20000000800 */
[----:B------:R-:W-:Y:S01]  /*2500*/  @!PT LDS RZ, [RZ] ;  /* 0x00000000fffff984 */ /* 0x000fe20000000800 */
[----:B------:R-:W-:Y:S01]  /*2510*/  @!PT LDS RZ, [RZ] ;  /* 0x00000000fffff984 */ /* 0x000fe20000000800 */
[----:B------:R-:W-:Y:S01]  /*2520*/  @!PT LDS RZ, [RZ] ;  /* 0x00000000fffff984 */ /* 0x000fe20000000800 */
[----:B------:R1:W-:Y:S06]  /*2530*/  MEMBAR.ALL.CTA ;  /* 0x0000000000007992 */ /* 0x0003ec0000008000 */
[----:B-1----:R-:W1:Y:S01]  /*2540*/  FENCE.VIEW.ASYNC.S ;  /* 0x00000000000073c6 */ /* 0x002e620000000000 */
[----:B----4-:R-:W-:-:S13]  /*2550*/  LOP3.LUT P0, RZ, R6, 0x1, RZ, 0xc0, !PT ;  /* 0x0000000106ff7812 */ /* 0x010fda000780c0ff */
[----:B-1----:R-:W-:Y:S01]  /*2560*/  VOTEU.ANY UP1, P0 ;  /* 0x0000000000ff7886 */ /* 0x002fe20000020100 */
[----:B------:R-:W-:-:S13]  /*2570*/  PLOP3.LUT P0, PT, PT, PT, UP1, 0x80, 0x8 ;  /* 0x000000000008781c */ /* 0x000fda0003f0f018 */
[----:B------:R-:W-:Y:S02]  /*2580*/  @P0 LOP3.LUT R0, R5, 0xffff, RZ, 0xc0, !PT ;  /* 0x0000ffff05000812 */ /* 0x000fe400078ec0ff */
[----:B--2---:R-:W-:Y:S02]  /*2590*/  @P0 MOV R2, R4 ;  /* 0x0000000400020202 */ /* 0x004fe40000000f00 */
[----:B------:R-:W-:Y:S01]  /*25a0*/  @P0 R2UR UR5, R0 ;  /* 0x00000000000502ca */ /* 0x000fe200000e0000 */
[----:B------:R-:W-:Y:S01]  /*25b0*/  VIADD R0, R3, 0x80 ;  /* 0x0000008003007836 */ /* 0x000fe20000000000 */
[----:B------:R-:W-:Y:S02]  /*25c0*/  @P0 SHF.R.U32.HI R4, RZ, 0x10, R5 ;  /* 0x00000010ff040819 */ /* 0x000fe40000011605 */
[----:B------:R-:W-:Y:S02]  /*25d0*/  @P0 R2UR UR6, R2 ;  /* 0x00000000020602ca */ /* 0x000fe400000e0000 */
[----:B------:R-:W-:-:S02]  /*25e0*/  PRMT R0, RZ, 0x654, R0 ;  /* 0x00000654ff007816 */ /* 0x000fc40000000000 */
[----:B------:R-:W-:Y:S02]  /*25f0*/  @P0 R2UR UR4, R4 ;  /* 0x00000000040402ca */ /* 0x000fe400000e0000 */
[----:B------:R1:W-:Y:S03]  /*2600*/  SYNCS.ARRIVE.TRANS64.RED.A1T0 RZ, [R0+URZ], RZ ;  /* 0x000000ff00ff79a7 */ /* 0x0003e600081004ff */
[----:B------:R-:W-:-:S04]  /*2610*/  @UP1 UMOV UR53, UR5 ;  /* 0x0000000500351c82 */ /* 0x000fc80008000000 */
[----:B------:R-:W-:-:S04]  /*2620*/  @UP1 UMOV UR54, UR6 ;  /* 0x0000000600361c82 */ /* 0x000fc80008000000 */
[----:B------:R-:W-:Y:S01]  /*2630*/  @UP1 UMOV UR60, UR4 ;  /* 0x00000004003c1c82 */ /* 0x000fe20008000000 */
[----:B------:R-:W-:Y:S05]  /*2640*/  BRA.U !UP0, `(.L_x_44) ;  /* 0x0000000108d47547 */ /* 0x000fea000b800000 */
[----:B------:R-:W2:Y:S01]  /*2650*/  LDCU.128 UR12, c[0x0][0xb10] ;  /* 0x00016200ff0c77ac */ /* 0x000ea20008000c00 */
[----:B------:R-:W4:Y:S01]  /*2660*/  LDCU UR21, c[0x0][0xb20] ;  /* 0x00016400ff1577ac */ /* 0x000f220008000800 */
[----:B------:R-:W3:Y:S01]  /*2670*/  LDCU UR20, c[0x0][0xb0c] ;  /* 0x00016180ff1477ac */ /* 0x000ee20008000800 */
[----:B------:R-:W1:Y:S01]  /*2680*/  LDCU.64 UR8, c[0x0][0xb28] ;  /* 0x00016500ff0877ac */ /* 0x000e620008000a00 */
[----:B------:R-:W-:Y:S02]  /*2690*/  UISETP.NE.AND UP3, UPT, UR39, 0x1, UPT ;  /* 0x000000012700788c */ /* 0x000fe4000bf65270 */
[----:B--2---:R-:W-:Y:S02]  /*26a0*/  UIMAD.WIDE.U32 UR6, UR61, UR15, URZ ;  /* 0x0000000f3d0672a5 */ /* 0x004fe4000f8e00ff */
[----:B------:R-:W-:Y:S02]  /*26b0*/  UIMAD.WIDE.U32 UR4, UR62, UR12, URZ ;  /* 0x0000000c3e0472a5 */ /* 0x000fe4000f8e00ff */
[----:B------:R-:W-:-:S02]  /*26c0*/  UISETP.NE.AND UP0, UPT, UR14, 0x1, UPT ;  /* 0x000000010e00788c */ /* 0x000fc4000bf05270 */
[----:B------:R-:W-:Y:S01]  /*26d0*/  UIMAD.WIDE.U32 UR18, UR53, UR15, URZ ;  /* 0x0000000f351272a5 */ /* 0x000fe2000f8e00ff */
[----:B------:R-:W-:Y:S02]  /*26e0*/  UMOV UR6, UR7 ;  /* 0x0000000700067c82 */ /* 0x000fe40008000000 */
[----:B------:R-:W-:Y:S01]  /*26f0*/  UMOV UR4, UR5 ;  /* 0x0000000500047c82 */ /* 0x000fe20008000000 */
[----:B----4-:R-:W-:Y:S02]  /*2700*/  USHF.R.U32.HI UR6, URZ, UR21, UR6 ;  /* 0x00000015ff067299 */ /* 0x010fe40008011606 */
[----:B---3--:R-:W-:Y:S02]  /*2710*/  UISETP.NE.AND UP2, UPT, UR20, 0x1, UPT ;  /* 0x000000011400788c */ /* 0x008fe4000bf45270 */
[----:B------:R-:W-:Y:S02]  /*2720*/  USHF.R.U32.HI UR4, URZ, UR13, UR4 ;  /* 0x0000000dff047299 */ /* 0x000fe40008011604 */
[----:B------:R-:W-:-:S02]  /*2730*/  USEL UR5, UR61, UR6, !UP0 ;  /* 0x000000063d057287 */ /* 0x000fc4000c000000 */
[----:B------:R-:W-:Y:S02]  /*2740*/  USEL UR6, UR62, UR4, !UP2 ;  /* 0x000000043e067287 */ /* 0x000fe4000d000000 */
[----:B-1----:R-:W-:Y:S01]  /*2750*/  UIMAD.WIDE.U32 UR10, UR5, UR8, URZ ;  /* 0x00000008050a72a5 */ /* 0x002fe2000f8e00ff */
[----:B------:R-:W-:Y:S01]  /*2760*/  UMOV UR4, UR19 ;  /* 0x0000001300047c82 */ /* 0x000fe20008000000 */
[----:B------:R-:W-:Y:S02]  /*2770*/  UIMAD.WIDE.U32 UR16, UR54, UR12, URZ ;  /* 0x0000000c361072a5 */ /* 0x000fe4000f8e00ff */
[----:B------:R-:W-:-:S03]  /*2780*/  UIMAD.WIDE.U32 UR18, UR6, UR8, URZ ;  /* 0x00000008061272a5 */ /* 0x000fc6000f8e00ff */
[----:B------:R-:W-:Y:S01]  /*2790*/  UMOV UR10, UR11 ;  /* 0x0000000b000a7c82 */ /* 0x000fe20008000000 */
[----:B------:R-:W-:Y:S02]  /*27a0*/  USHF.R.U32.HI UR4, URZ, UR21, UR4 ;  /* 0x00000015ff047299 */ /* 0x000fe40008011604 */
[----:B------:R-:W-:Y:S01]  /*27b0*/  @UP3 USHF.R.U32.HI UR5, URZ, UR9, UR10 ;  /* 0x00000009ff053299 */ /* 0x000fe2000801160a */
[----:B------:R-:W-:Y:S01]  /*27c0*/  UMOV UR16, UR17 ;  /* 0x0000001100107c82 */ /* 0x000fe20008000000 */
[----:B------:R-:W-:Y:S01]  /*27d0*/  UMOV UR18, UR19 ;  /* 0x0000001300127c82 */ /* 0x000fe20008000000 */
[----:B------:R-:W-:Y:S02]  /*27e0*/  USHF.R.U32.HI UR13, URZ, UR13, UR16 ;  /* 0x0000000dff0d7299 */ /* 0x000fe40008011610 */
[----:B------:R-:W-:Y:S02]  /*27f0*/  USEL UR4, UR53, UR4, !UP0 ;  /* 0x0000000435047287 */ /* 0x000fe4000c000000 */
[----:B------:R-:W-:-:S02]  /*2800*/  @UP3 USHF.R.U32.HI UR6, URZ, UR9, UR18 ;  /* 0x00000009ff063299 */ /* 0x000fc40008011612 */
[----:B------:R-:W-:Y:S02]  /*2810*/  UIMAD UR7, UR39, UR5, URZ ;  /* 0x00000005270772a4 */ /* 0x000fe4000f8e02ff */
[----:B------:R-:W-:Y:S02]  /*2820*/  USEL UR5, UR54, UR13, !UP2 ;  /* 0x0000000d36057287 */ /* 0x000fe4000d000000 */
[----:B------:R-:W-:Y:S02]  /*2830*/  UIMAD UR10, UR39, UR6, URZ ;  /* 0x00000006270a72a4 */ /* 0x000fe4000f8e02ff */
[----:B------:R-:W-:Y:S02]  /*2840*/  UISETP.GE.AND UP0, UPT, UR4, UR7, UPT ;  /* 0x000000070400728c */ /* 0x000fe4000bf06270 */
[----:B------:R-:W-:Y:S02]  /*2850*/  UIMAD.WIDE.U32 UR12, UR4, UR8, URZ ;  /* 0x00000008040c72a5 */ /* 0x000fe4000f8e00ff */
[----:B------:R-:W-:-:S02]  /*2860*/  UISETP.GE.OR UP0, UPT, UR5, UR10, UP0 ;  /* 0x0000000a0500728c */ /* 0x000fc40008706670 */
[----:B------:R-:W-:Y:S02]  /*2870*/  UIMAD.WIDE.U32 UR10, UR5, UR8, URZ ;  /* 0x00000008050a72a5 */ /* 0x000fe4000f8e00ff */
[----:B------:R-:W-:Y:S01]  /*2880*/  UIADD3 UR12, UPT, UPT, -UR4, URZ, URZ ;  /* 0x000000ff040c7290 */ /* 0x000fe2000fffe1ff */
[----:B------:R-:W-:Y:S01]  /*2890*/  UMOV UR8, UR13 ;  /* 0x0000000d00087c82 */ /* 0x000fe20008000000 */
[----:B------:R-:W-:Y:S02]  /*28a0*/  UIADD3 UR10, UPT, UPT, -UR5, URZ, URZ ;  /* 0x000000ff050a7290 */ /* 0x000fe4000fffe1ff */
[----:B------:R-:W-:-:S03]  /*28b0*/  USHF.R.U32.HI UR8, URZ, UR9, UR8 ;  /* 0x00000009ff087299 */ /* 0x000fc60008011608 */
[----:B------:R-:W-:Y:S01]  /*28c0*/  @!UP0 UMOV UR7, UR11 ;  /* 0x0000000b00078c82 */ /* 0x000fe20008000000 */
[----:B------:R-:W-:Y:S02]  /*28d0*/  UIMAD UR12, UR14, UR12, UR53 ;  /* 0x0000000c0e0c72a4 */ /* 0x000fe4000f8e0235 */
[----:B------:R-:W-:Y:S02]  /*28e0*/  USEL UR8, UR4, UR8, !UP3 ;  /* 0x0000000804087287 */ /* 0x000fe4000d800000 */
[----:B------:R-:W-:Y:S02]  /*28f0*/  @!UP0 USHF.R.U32.HI UR7, URZ, UR9, UR7 ;  /* 0x00000009ff078299 */ /* 0x000fe40008011607 */
[----:B------:R-:W-:Y:S02]  /*2900*/  UIADD3 UR9, UPT, UPT, -UR8, URZ, URZ ;  /* 0x000000ff08097290 */ /* 0x000fe4000fffe1ff */
[----:B------:R-:W-:Y:S02]  /*2910*/  @!UP0 USEL UR7, UR5, UR7, !UP3 ;  /* 0x0000000705078287 */ /* 0x000fe4000d800000 */
[----:B------:R-:W-:-:S02]  /*2920*/  UIMAD UR9, UR39, UR9, UR4 ;  /* 0x00000009270972a4 */ /* 0x000fc4000f8e0204 */
[----:B------:R-:W-:Y:S02]  /*2930*/  @!UP0 UIADD3 UR8, UPT, UPT, UR8, -UR7, URZ ;  /* 0x8000000708088290 */ /* 0x000fe4000fffe0ff */
[----:B------:R-:W-:Y:S02]  /*2940*/  @!UP0 UIMAD UR7, UR9, UR6, UR7 ;  /* 0x00000006090782a4 */ /* 0x000fe4000f8e0207 */
[----:B------:R-:W-:Y:S02]  /*2950*/  @!UP0 UIMAD UR4, UR39, UR8, UR5 ;  /* 0x00000008270482a4 */ /* 0x000fe4000f8e0205 */
[----:B------:R-:W-:Y:S02]  /*2960*/  UIMAD UR6, UR20, UR10, UR54 ;  /* 0x0000000a140672a4 */ /* 0x000fe4000f8e0236 */
[----:B------:R-:W-:Y:S01]  /*2970*/  UIMAD UR53, UR4, UR14, UR12 ;  /* 0x0000000e043572a4 */ /* 0x000fe2000f8e020c */
[----:B------:R-:W-:Y:S02]  /*2980*/  @!UP0 UMOV UR5, UR7 ;  /* 0x0000000700058c82 */ /* 0x000fe40008000000 */
[----:B------:R-:W-:-:S12]  /*2990*/  UIMAD UR54, UR5, UR20, UR6 ;  /* 0x00000014053672a4 */ /* 0x000fd8000f8e0206 */
.L_x_44:
[----:B------:R-:W2:Y:S02]  /*29a0*/  LDCU UR4, c[0x0][0xb30] ;  /* 0x00016600ff0477ac */ /* 0x000ea40008000800 */
[----:B--2---:R-:W-:-:S09]  /*29b0*/  UISETP.NE.AND UP0, UPT, UR4, 0x1, UPT ;  /* 0x000000010400788c */ /* 0x004fd2000bf05270 */
[----:B------:R-:W-:Y:S05]  /*29c0*/  BRA.U UP0, `(.L_x_45) ;  /* 0x0000000100447547 */ /* 0x000fea000b800000 */
[----:B------:R-:W2:Y:S01]  /*29d0*/  LDCU.128 UR8, c[0x0][0xb10] ;  /* 0x00016200ff0877ac */ /* 0x000ea20008000c00 */
[----:B------:R-:W4:Y:S01]  /*29e0*/  LDCU UR12, c[0x0][0xb0c] ;  /* 0x00016180ff0c77ac */ /* 0x000f220008000800 */
[----:B------:R-:W1:Y:S01]  /*29f0*/  LDCU UR13, c[0x0][0xb20] ;  /* 0x00016400ff0d77ac */ /* 0x000e620008000800 */
[----:B--2---:R-:W-:Y:S02]  /*2a00*/  UIMAD.WIDE.U32 UR6, UR54, UR8, URZ ;  /* 0x00000008360672a5 */ /* 0x004fe4000f8e00ff */
[----:B------:R-:W-:Y:S02]  /*2a10*/  UIMAD.WIDE.U32 UR4, UR53, UR11, URZ ;  /* 0x0000000b350472a5 */ /* 0x000fe4000f8e00ff */
[----:B----4-:R-:W-:Y:S02]  /*2a20*/  UISETP.NE.AND UP2, UPT, UR12, 0x1, UPT ;  /* 0x000000010c00788c */ /* 0x010fe4000bf45270 */
[----:B------:R-:W-:Y:S01]  /*2a30*/  UISETP.NE.AND UP0, UPT, UR10, 0x1, UPT ;  /* 0x000000010a00788c */ /* 0x000fe2000bf05270 */
[----:B------:R-:W-:-:S02]  /*2a40*/  UMOV UR6, UR7 ;  /* 0x0000000700067c82 */ /* 0x000fc40008000000 */
[----:B------:R-:W-:Y:S01]  /*2a50*/  UMOV UR4, UR5 ;  /* 0x0000000500047c82 */ /* 0x000fe20008000000 */
[----:B------:R-:W-:Y:S02]  /*2a60*/  USHF.R.U32.HI UR6, URZ, UR9, UR6 ;  /* 0x00000009ff067299 */ /* 0x000fe40008011606 */
[----:B-1----:R-:W-:Y:S02]  /*2a70*/  USHF.R.U32.HI UR4, URZ, UR13, UR4 ;  /* 0x0000000dff047299 */ /* 0x002fe40008011604 */
[----:B------:R-:W-:Y:S02]  /*2a80*/  USEL UR5, UR54, UR6, !UP2 ;  /* 0x0000000636057287 */ /* 0x000fe4000d000000 */
[----:B------:R-:W-:-:S04]  /*2a90*/  USEL UR4, UR53, UR4, !UP0 ;  /* 0x0000000435047287 */ /* 0x000fc8000c000000 */
[----:B------:R-:W-:Y:S02]  /*2aa0*/  UIADD3 UR6, UPT, UPT, UR5, -UR4, URZ ;  /* 0x8000000405067290 */ /* 0x000fe4000fffe0ff */
[----:B------:R-:W-:Y:S02]  /*2ab0*/  UIADD3 UR4, UPT, UPT, -UR5, UR4, URZ ;  /* 0x0000000405047290 */ /* 0x000fe4000fffe1ff */
[----:B------:R-:W-:Y:S02]  /*2ac0*/  UIMAD UR53, UR6, UR10, UR53 ;  /* 0x0000000a063572a4 */ /* 0x000fe4000f8e0235 */
[----:B------:R-:W-:-:S12]  /*2ad0*/  UIMAD UR54, UR4, UR12, UR54 ;  /* 0x0000000c043672a4 */ /* 0x000fd8000f8e0236 */
.L_x_45:
[----:B------:R-:W-:Y:S01]  /*2ae0*/  VIADD R11, R11, 0x1 ;  /* 0x000000010b0b7836 */ /* 0x000fe20000000000 */
[----:B------:R-:W-:Y:S02]  /*2af0*/  R2UR UR5, R48 ;  /* 0x00000000300572ca */ /* 0x000fe400000e0000 */
[----:B------:R-:W-:Y:S02]  /*2b00*/  R2UR UR4, R47 ;  /* 0x000000002f0472ca */ /* 0x000fe400000e0000 */
[C---:B------:R-:W-:Y:S02]  /*2b10*/  ISETP.NE.AND P0, PT, R11.reuse, 0x2, PT ;  /* 0x000000020b00780c */ /* 0x040fe40003f05270 */
[----:B------:R-:W-:Y:S02]  /*2b20*/  PLOP3.LUT P2, PT, PT, PT, PT, 0x80, 0x8 ;  /* 0x000000000008781c */ /* 0x000fe40003f4f070 */
[----:B-1----:R-:W-:Y:S02]  /*2b30*/  SEL R0, RZ, 0x1, P0 ;  /* 0x00000001ff007807 */ /* 0x002fe40000000000 */
[----:B------:R-:W-:-:S02]  /*2b40*/  SEL R11, R11, RZ, P0 ;  /* 0x000000ff0b0b7207 */ /* 0x000fc40000000000 */
[----:B------:R-:W-:Y:S01]  /*2b50*/  LOP3.LUT R10, R10, R0, RZ, 0x3c, !PT ;  /* 0x000000000a0a7212 */ /* 0x000fe200078e3cff */
[----:B------:R-:W-:Y:S02]  /*2b60*/  UIADD3 UR24, UPT, UPT, UR54, UR5, URZ ;  /* 0x0000000536187290 */ /* 0x000fe4000fffe0ff */
[----:B------:R-:W-:Y:S01]  /*2b70*/  UIADD3 UR28, UPT, UPT, UR53, UR4, URZ ;  /* 0x00000004351c7290 */ /* 0x000fe2000fffe0ff */
[----:B------:R-:W-:Y:S11]  /*2b80*/  BRA.U UP1, `(.L_x_46) ;  /* 0xffffffed01047547 */ /* 0x000ff6000b83ffff */
[----:B------:R-:W-:Y:S01]  /*2b90*/  UIADD3 UR22, UPT, UPT, UR22, 0x10, URZ ;  /* 0x0000001016167890 */ /* 0x000fe2000fffe0ff */
[----:B------:R-:W-:-:S03]  /*2ba0*/  SHF.L.U32 R2, R12, 0x1f, RZ ;  /* 0x0000001f0c027819 */ /* 0x000fc600000006ff */
[----:B------:R-:W-:-:S09]  /*2bb0*/  ULEA UR4, UR23, UR22, 0x3 ;  /* 0x0000001617047291 */ /* 0x000fd2000f8e18ff */
[----:B------:R-:W1:Y:S02]  /*2bc0*/  SYNCS.PHASECHK.TRANS64.TRYWAIT P0, [UR4], R2 ;  /* 0x00000002ff0075a7 */ /* 0x000e640008001104 */
[----:B-1----:R-:W-:Y:S05]  /*2bd0*/  @!P0 BRA `(.L_x_47) ;  /* 0x0000006000f08947 */ /* 0x002fea0003800000 */
.L_x_145:
[----:B------:R-:W-:-:S04]  /*2be0*/  UIADD3 UR4, UPT, UPT, UR23, 0x1, URZ ;  /* 0x0000000117047890 */ /* 0x000fc8000fffe0ff */
[----:B------:R-:W-:-:S04]  /*2bf0*/  UISETP.NE.AND UP0, UPT, UR4, 0x2, UPT ;  /* 0x000000020400788c */ /* 0x000fc8000bf05270 */
[----:B------:R-:W-:Y:S02]  /*2c00*/  USEL UR5, URZ, 0x1, UP0 ;  /* 0x00000001ff057887 */ /* 0x000fe40008000000 */
[----:B------:R-:W-:-:S04]  /*2c10*/  USEL UR4, UR4, URZ, UP0 ;  /* 0x000000ff04047287 */ /* 0x000fc80008000000 */
[----:B------:R-:W-:Y:S01]  /*2c20*/  ULEA UR4, UR4, UR22, 0x3 ;  /* 0x0000001604047291 */ /* 0x000fe2000f8e18ff */
[----:B-1----:R-:W-:-:S04]  /*2c30*/  LOP3.LUT R2, R12, UR5, RZ, 0x3c, !PT ;  /* 0x000000050c027c12 */ /* 0x002fc8000f8e3cff */
[----:B------:R-:W-:Y:S01]  /*2c40*/  SHF.L.U32 R2, R2, 0x1f, RZ ;  /* 0x0000001f02027819 */ /* 0x000fe200000006ff */
[----:B------:R-:W-:-:S07]  /*2c50*/  IMAD.U32 R0, RZ, RZ, UR4 ;  /* 0x00000004ff007e24 */ /* 0x000fce000f8e00ff */
.L_x_48:
[----:B-1----:R1:W2:Y:S02]  /*2c60*/  SYNCS.PHASECHK.TRANS64.TRYWAIT P0, [R0+URZ], R2 ;  /* 0x00000002000075a7 */ /* 0x0022a400080011ff */
[----:B--2---:R-:W-:Y:S05]  /*2c70*/  @!P0 NANOSLEEP.SYNCS 0x989680 ;  /* 0x009896800000895d */ /* 0x004fea0003900000 */
[----:B------:R-:W2:Y:S02]  /*2c80*/  @!P0 SYNCS.PHASECHK.TRANS64 P0, [R0+URZ], R2 ;  /* 0x00000002000085a7 */ /* 0x000ea400080010ff */
[----:B--2---:R-:W-:Y:S05]  /*2c90*/  @P0 EXIT ;  /* 0x000000000000094d */ /* 0x004fea0003800000 */
[----:B------:R-:W-:Y:S05]  /*2ca0*/  BRA `(.L_x_48) ;  /* 0xfffffffc00ec7947 */ /* 0x000fea000383ffff */
.L_x_22:
[----:B------:R-:W-:-:S04]  /*2cb0*/  UISETP.NE.AND UP0, UPT, UR55, URZ, UPT ;  /* 0x000000ff3700728c */ /* 0x000fc8000bf05270 */
[----:B------:R-:W-:-:S09]  /*2cc0*/  UISETP.NE.OR UP0, UPT, UR18, 0x1, UP0 ;  /* 0x000000011200788c */ /* 0x000fd20008705670 */
[----:B------:R-:W-:Y:S05]  /*2cd0*/  BRA.U UP0, `(.L_x_49) ;  /* 0x0000000500487547 */ /* 0x000fea000b800000 */
[----:B------:R-:W-:Y:S01]  /*2ce0*/  ISETP.GE.U32.AND P2, PT, R0, 0x2, PT ;  /* 0x000000020000780c */ /* 0x000fe20003f46070 */
[----:B------:R-:W-:Y:S01]  /*2cf0*/  IMAD.MOV.U32 R12, RZ, RZ, 0x1 ;  /* 0x00000001ff0c7424 */ /* 0x000fe200078e00ff */
[----:B------:R-:W-:Y:S02]  /*2d00*/  CS2R R10, SRZ ;  /* 0x00000000000a7805 */ /* 0x000fe4000001ff00 */
[----:B------:R-:W-:Y:S01]  /*2d10*/  CS2R R8, SRZ ;  /* 0x0000000000087805 */ /* 0x000fe2000001ff00 */
[----:B------:R-:W-:Y:S01]  /*2d20*/  UMOV UR6, 0x400 ;  /* 0x0000040000067882 */ /* 0x000fe20000000000 */
[----:B------:R-:W-:Y:S01]  /*2d30*/  UMOV UR5, URZ ;  /* 0x000000ff00057c82 */ /* 0x000fe20008000000 */
[----:B------:R-:W-:-:S12]  /*2d40*/  ULEA UR6, UR55, UR6, 0x18 ;  /* 0x0000000637067291 */ /* 0x000fd8000f8ec0ff */
.L_x_53:
[----:B------:R-:W-:Y:S02]  /*2d50*/  LEA R2, R8, UR6, 0x3 ;  /* 0x0000000608027c11 */ /* 0x000fe4000f8e18ff */
[----:B------:R-:W-:-:S03]  /*2d60*/  SHF.L.U32 R4, R9, 0x1f, RZ ;  /* 0x0000001f09047819 */ /* 0x000fc600000006ff */
[----:B------:R-:W-:Y:S01]  /*2d70*/  VIADD R5, R2, 0xe0 ;  /* 0x000000e002057836 */ /* 0x000fe20000000000 */
[----:B------:R-:W2:Y:S02]  /*2d80*/  SYNCS.PHASECHK.TRANS64.TRYWAIT P0, [R2+URZ+0xd0], R4 ;  /* 0x0000d004020075a7 */ /* 0x000ea400080011ff */
[----:B--2---:R-:W-:Y:S05]  /*2d90*/  @!P0 BRA `(.L_x_50) ;  /* 0x0000006000988947 */ /* 0x004fea0003800000 */
.L_x_146:
[----:B------:R-:W-:Y:S01]  /*2da0*/  ULEA UR4, UR5, UR6, 0x3 ;  /* 0x0000000605047291 */ /* 0x000fe2000f8e18ff */
[----:B--2---:R-:W-:Y:S01]  /*2db0*/  PRMT R2, RZ, 0x654, R5 ;  /* 0x00000654ff027816 */ /* 0x004fe20000000005 */
[----:B------:R-:W-:Y:S01]  /*2dc0*/  @!P2 IMAD.MOV.U32 R4, RZ, RZ, 0x10 ;  /* 0x00000010ff04a424 */ /* 0x000fe200078e00ff */
[----:B------:R-:W-:Y:S01]  /*2dd0*/  SHF.L.U32 R5, R12, 0x1f, RZ ;  /* 0x0000001f0c057819 */ /* 0x000fe200000006ff */
[----:B------:R-:W-:Y:S01]  /*2de0*/  UIADD3 UR7, UPT, UPT, UR4, 0x70, URZ ;  /* 0x0000007004077890 */ /* 0x000fe2000fffe0ff */
[----:B------:R2:W-:Y:S05]  /*2df0*/  SYNCS.ARRIVE.TRANS64.RED.A1T0 RZ, [R2+URZ], RZ ;  /* 0x000000ff02ff79a7 */ /* 0x0005ea00081004ff */
[----:B------:R-:W-:Y:S01]  /*2e00*/  IMAD.U32 R6, RZ, RZ, UR7 ;  /* 0x00000007ff067e24 */ /* 0x000fe2000f8e00ff */
[----:B------:R-:W3:Y:S04]  /*2e10*/  SYNCS.PHASECHK.TRANS64.TRYWAIT P0, [UR4+0x80], R5 ;  /* 0x00008005ff0075a7 */ /* 0x000ee80008001104 */
[----:B------:R-:W-:Y:S01]  /*2e20*/  PRMT R6, R0, 0x654, R6 ;  /* 0x0000065400067816 */ /* 0x000fe20000000006 */
[----:B--23--:R-:W-:Y:S06]  /*2e30*/  @!P0 BRA `(.L_x_51) ;  /* 0x0000006000848947 */ /* 0x00cfec0003800000 */
.L_x_148:
[----:B------:R-:W-:Y:S01]  /*2e40*/  ULEA UR8, UR5, UR6, 0x4 ;  /* 0x0000000605087291 */ /* 0x000fe2000f8e20ff */
[----:B------:R-:W-:Y:S01]  /*2e50*/  SEL R3, R6, R3, !P2 ;  /* 0x0000000306037207 */ /* 0x000fe20005000000 */
[----:B------:R-:W-:Y:S01]  /*2e60*/  UIADD3 UR9, UPT, UPT, UR4, 0x70, URZ ;  /* 0x0000007004097890 */ /* 0x000fe2000fffe0ff */
[----:B--2---:R-:W-:Y:S01]  /*2e70*/  LEA R2, R11, UR6, 0x3 ;  /* 0x000000060b027c11 */ /* 0x004fe2000f8e18ff */
[----:B------:R-:W-:Y:S01]  /*2e80*/  UIADD3 UR8, UPT, UPT, UR8, 0x100, URZ ;  /* 0x0000010008087890 */ /* 0x000fe2000fffe0ff */
[----:B------:R2:W-:Y:S01]  /*2e90*/  @!P2 SYNCS.ARRIVE.TRANS64.RED RZ, [R3+URZ], R4 ;  /* 0x0000000403ffa9a7 */ /* 0x0005e200080004ff */
[----:B------:R-:W-:Y:S01]  /*2ea0*/  UIADD3 UR4, UPT, UPT, UR5, 0x1, URZ ;  /* 0x0000000105047890 */ /* 0x000fe2000fffe0ff */
[----:B------:R-:W-:-:S03]  /*2eb0*/  VIADD R8, R8, 0x1 ;  /* 0x0000000108087836 */ /* 0x000fc60000000000 */
[----:B------:R-:W-:Y:S02]  /*2ec0*/  UISETP.NE.AND UP0, UPT, UR4, 0x2, UPT ;  /* 0x000000020400788c */ /* 0x000fe4000bf05270 */
[----:B------:R-:W-:Y:S01]  /*2ed0*/  ISETP.NE.AND P0, PT, R8, 0x2, PT ;  /* 0x000000020800780c */ /* 0x000fe20003f05270 */
[----:B------:R-:W-:Y:S06]  /*2ee0*/  UGETNEXTWORKID.BROADCAST [UR8], [UR9] ;  /* 0x00000000080073ca */ /* 0x000fec0008000100 */
[----:B------:R-:W-:Y:S02]  /*2ef0*/  USEL UR7, URZ, 0x1, UP0 ;  /* 0x00000001ff077887 */ /* 0x000fe40008000000 */
[----:B------:R-:W-:-:S04]  /*2f00*/  USEL UR5, UR4, URZ, UP0 ;  /* 0x000000ff04057287 */ /* 0x000fc80008000000 */
[----:B------:R-:W-:Y:S02]  /*2f10*/  LOP3.LUT R12, R12, UR7, RZ, 0x3c, !PT ;  /* 0x000000070c0c7c12 */ /* 0x000fe4000f8e3cff */
[----:B--2---:R-:W-:-:S04]  /*2f20*/  SHF.L.U32 R4, R10, 0x1f, RZ ;  /* 0x0000001f0a047819 */ /* 0x004fc800000006ff */
[----:B------:R-:W2:Y:S02]  /*2f30*/  SYNCS.PHASECHK.TRANS64.TRYWAIT P1, [R2+URZ+0x70], R4 ;  /* 0x00007004020075a7 */ /* 0x000ea400080211ff */
[----:B--2---:R-:W-:Y:S05]  /*2f40*/  @!P1 BRA `(.L_x_52) ;  /* 0x0000006000589947 */ /* 0x004fea0003800000 */
.L_x_149:
[C---:B--2---:R-:W-:Y:S01]  /*2f50*/  LEA R4, R11.reuse, UR6, 0x4 ;  /* 0x000000060b047c11 */ /* 0x044fe2000f8e20ff */
[----:B------:R-:W-:Y:S01]  /*2f60*/  VIADD R2, R2, 0x80 ;  /* 0x0000008002027836 */ /* 0x000fe20000000000 */
[----:B------:R-:W-:Y:S01]  /*2f70*/  SEL R8, R8, RZ, P0 ;  /* 0x000000ff08087207 */ /* 0x000fe20000000000 */
[----:B------:R-:W-:-:S03]  /*2f80*/  VIADD R11, R11, 0x1 ;  /* 0x000000010b0b7836 */ /* 0x000fc60000000000 */
[----:B------:R-:W2:Y:S01]  /*2f90*/  LDS.128 R4, [R4+0x100] ;  /* 0x0001000004047984 */ /* 0x000ea20000000c00 */
[----:B------:R-:W-:Y:S02]  /*2fa0*/  PRMT R2, RZ, 0x654, R2 ;  /* 0x00000654ff027816 */ /* 0x000fe40000000002 */
[C---:B------:R-:W-:Y:S01]  /*2fb0*/  ISETP.NE.AND P1, PT, R11.reuse, 0x2, PT ;  /* 0x000000020b00780c */ /* 0x040fe20003f25270 */
[----:B------:R-:W-:Y:S01]  /*2fc0*/  @!PT LDS RZ, [RZ] ;  /* 0x00000000fffff984 */ /* 0x000fe20000000800 */
[----:B------:R-:W-:Y:S01]  /*2fd0*/  @!PT LDS RZ, [RZ] ;  /* 0x00000000fffff984 */ /* 0x000fe20000000800 */
[----:B------:R-:W-:Y:S01]  /*2fe0*/  @!PT LDS RZ, [RZ] ;  /* 0x00000000fffff984 */ /* 0x000fe20000000800 */
[----:B------:R-:W-:Y:S01]  /*2ff0*/  @!PT LDS RZ, [RZ] ;  /* 0x00000000fffff984 */ /* 0x000fe20000000800 */
[----:B------:R3:W-:Y:S06]  /*3000*/  MEMBAR.ALL.CTA ;  /* 0x0000000000007992 */ /* 0x0007ec0000008000 */
[----:B---3--:R-:W3:Y:S01]  /*3010*/  FENCE.VIEW.ASYNC.S ;  /* 0x00000000000073c6 */ /* 0x008ee20000000000 */
[----:B------:R-:W-:Y:S01]  /*3020*/  SEL R11, R11, RZ, P1 ;  /* 0x000000ff0b0b7207 */ /* 0x000fe20000800000 */
[----:B---3--:R3:W-:Y:S01]  /*3030*/  SYNCS.ARRIVE.TRANS64.RED.A1T0 RZ, [R2+URZ], RZ ;  /* 0x000000ff02ff79a7 */ /* 0x0087e200081004ff */
[----:B--2---:R-:W-:-:S02]  /*3040*/  LOP3.LUT P3, RZ, R6, 0x1, RZ, 0xc0, !PT ;  /* 0x0000000106ff7812 */ /* 0x004fc4000786c0ff */
[----:B------:R-:W-:-:S04]  /*3050*/  SEL R4, RZ, 0x1, P1 ;  /* 0x00000001ff047807 */ /* 0x000fc80000800000 */
[----:B------:R-:W-:Y:S02]  /*3060*/  LOP3.LUT R10, R10, R4, RZ, 0x3c, !PT ;  /* 0x000000040a0a7212 */ /* 0x000fe400078e3cff */
[----:B---3--:R-:W-:-:S04]  /*3070*/  SEL R2, RZ, 0x1, P0 ;  /* 0x00000001ff027807 */ /* 0x008fc80000000000 */
[----:B------:R-:W-:Y:S01]  /*3080*/  LOP3.LUT R9, R9, R2, RZ, 0x3c, !PT ;  /* 0x0000000209097212 */ /* 0x000fe200078e3cff */
[----:B------:R-:W-:Y:S06]  /*3090*/  @P3 BRA `(.L_x_53) ;  /* 0xfffffffc002c3947 */ /* 0x000fec000383ffff */
[----:B------:R-:W-:Y:S01]  /*30a0*/  ULEA UR4, UR5, UR6, 0x3 ;  /* 0x0000000605047291 */ /* 0x000fe2000f8e18ff */
[----:B------:R-:W-:-:S08]  /*30b0*/  SHF.L.U32 R2, R12, 0x1f, RZ ;  /* 0x0000001f0c027819 */ /* 0x000fd000000006ff */
[----:B------:R-:W2:Y:S02]  /*30c0*/  SYNCS.PHASECHK.TRANS64 P0, [UR4+0x80], R2 ;  /* 0x00008002ff0075a7 */ /* 0x000ea40008001004 */
[----:B--2---:R-:W-:Y:S05]  /*30d0*/  @P0 BRA `(.L_x_54) ;  /* 0x0000000000080947 */ /* 0x004fea0003800000 */
[----:B------:R-:W2:Y:S02]  /*30e0*/  SYNCS.PHASECHK.TRANS64.TRYWAIT P0, [UR4+0x80], R2 ;  /* 0x00008002ff0075a7 */ /* 0x000ea40008001104 */
[----:B--2---:R-:W-:Y:S05]  /*30f0*/  @!P0 BRA `(.L_x_55) ;  /* 0x0000006000008947 */ /* 0x004fea0003800000 */
.L_x_54:
[----:B------:R-:W-:-:S04]  /*3100*/  UIADD3 UR7, UPT, UPT, UR5, 0x1, URZ ;  /* 0x0000000105077890 */ /* 0x000fc8000fffe0ff */
[----:B------:R-:W-:-:S04]  /*3110*/  UISETP.NE.AND UP0, UPT, UR7, 0x2, UPT ;  /* 0x000000020700788c */ /* 0x000fc8000bf05270 */
[----:B------:R-:W-:Y:S02]  /*3120*/  USEL UR8, URZ, 0x1, UP0 ;  /* 0x00000001ff087887 */ /* 0x000fe40008000000 */
[----:B------:R-:W-:-:S04]  /*3130*/  USEL UR7, UR7, URZ, UP0 ;  /* 0x000000ff07077287 */ /* 0x000fc80008000000 */
[----:B------:R-:W-:Y:S01]  /*3140*/  ULEA UR7, UR7, UR6, 0x3 ;  /* 0x0000000607077291 */ /* 0x000fe2000f8e18ff */
[----:B--2---:R-:W-:-:S04]  /*3150*/  LOP3.LUT R2, R12, UR8, RZ, 0x3c, !PT ;  /* 0x000000080c027c12 */ /* 0x004fc8000f8e3cff */
[----:B------:R-:W-:-:S04]  /*3160*/  SHF.L.U32 R0, R2, 0x1f, RZ ;  /* 0x0000001f02007819 */ /* 0x000fc800000006ff */
[----:B------:R-:W2:Y:S02]  /*3170*/  SYNCS.PHASECHK.TRANS64 P0, [UR7+0x80], R0 ;  /* 0x00008000ff0075a7 */ /* 0x000ea40008001007 */
[----:B-12---:R-:W-:Y:S05]  /*3180*/  @P0 EXIT ;  /* 0x000000000000094d */ /* 0x006fea0003800000 */
[----:B------:R-:W-:Y:S02]  /*3190*/  SHF.L.U32 R2, R2, 0x1f, RZ ;  /* 0x0000001f02027819 */ /* 0x000fe400000006ff */
[----:B------:R-:W-:-:S07]  /*31a0*/  MOV R0, UR7 ;  /* 0x0000000700007c02 */ /* 0x000fce0008000f00 */
.L_x_56:
[----:B-1----:R1:W2:Y:S02]  /*31b0*/  SYNCS.PHASECHK.TRANS64.TRYWAIT P0, [R0+URZ+0x80], R2 ;  /* 0x00008002000075a7 */ /* 0x0022a400080011ff */
[----:B--2---:R-:W-:Y:S05]  /*31c0*/  @!P0 NANOSLEEP.SYNCS 0x989680 ;  /* 0x009896800000895d */ /* 0x004fea0003900000 */
[----:B------:R-:W2:Y:S02]  /*31d0*/  @!P0 SYNCS.PHASECHK.TRANS64 P0, [R0+URZ+0x80], R2 ;  /* 0x00008002000085a7 */ /* 0x000ea400080010ff */
[----:B--2---:R-:W-:Y:S05]  /*31e0*/  @P0 EXIT ;  /* 0x000000000000094d */ /* 0x004fea0003800000 */
[----:B------:R-:W-:Y:S05]  /*31f0*/  BRA `(.L_x_56) ;  /* 0xfffffffc00ec7947 */ /* 0x000fea000383ffff */
.L_x_49:
[----:B------:R-:W-:Y:S05]  /*3200*/  BRA.U UP4, `(.L_x_57) ;  /* 0x0000001504047547 */ /* 0x000fea000b800000 */
[----:B------:R-:W-:Y:S01]  /*3210*/  UMOV UR4, 0x40 ;  /* 0x0000004000047882 */ /* 0x000fe20000000000 */
[----:B------:R-:W-:Y:S01]  /*3220*/  NOP ;  /* 0x0000000000007918 */ /* 0x000fe20000000000 */
[----:B------:R-:W-:Y:S01]  /*3230*/  ULEA UR5, UR55, UR4, 0x18 ;  /* 0x0000000437057291 */ /* 0x000fe2000f8ec0ff */
[----:B------:R-:W-:Y:S02]  /*3240*/  UMOV UR6, 0x400 ;  /* 0x0000040000067882 */ /* 0x000fe40000000000 */
[----:B------:R-:W-:-:S06]  /*3250*/  ULEA UR6, UR55, UR6, 0x18 ;  /* 0x0000000637067291 */ /* 0x000fcc000f8ec0ff */
[----:B------:R-:W2:Y:S02]  /*3260*/  LDS.U8 R0, [UR5+0x1c] ;  /* 0x00001c05ff007984 */ /* 0x000ea40008000000 */
[----:B--2---:R-:W-:-:S13]  /*3270*/  ISETP.NE.AND P0, PT, R0, RZ, PT ;  /* 0x000000ff0000720c */ /* 0x004fda0003f05270 */
[----:B------:R-:W-:Y:S05]  /*3280*/  @P0 BRA `(.L_x_58) ;  /* 0x0000000000580947 */ /* 0x000fea0003800000 */
[----:B------:R-:W-:-:S13]  /*3290*/  ELECT P0, URZ, PT ;  /* 0x0000000000ff782f */ /* 0x000fda0003800000 */
[----:B------:R-:W-:Y:S05]  /*32a0*/  @!P0 BRA `(.L_x_59) ;  /* 0x0000000000608947 */ /* 0x000fea0003800000 */
[----:B------:R-:W-:Y:S01]  /*32b0*/  UMOV UR4, 0x10 ;  /* 0x0000001000047882 */ /* 0x000fe20000000000 */
[----:B------:R-:W-:Y:S01]  /*32c0*/  HFMA2 R0, -RZ, RZ, 0, 5.9604644775390625e-08 ;  /* 0x00000001ff007431 */ /* 0x000fe200000001ff */
[----:B------:R-:W-:-:S03]  /*32d0*/  MOV R3, 0xffff ;  /* 0x0000ffff00037802 */ /* 0x000fc60000000f00 */
[----:B------:R-:W-:Y:S04]  /*32e0*/  DEPBAR.LE SB2, 0x36 ;  /* 0x0000ad800000791a */ /* 0x000fe80000000000 */
[----:B------:R-:W2:Y:S02]  /*32f0*/  UTCATOMSWS.FIND_AND_SET.ALIGN UP0, UR4, UR4 ;  /* 0x00000004000475e3 */ /* 0x000ea40008000800 */
[----:B--2---:R-:W-:Y:S01]  /*3300*/  MOV R4, UR4 ;  /* 0x0000000400047c02 */ /* 0x004fe20008000f00 */
[----:B------:R-:W-:Y:S06]  /*3310*/  BRA.U UP0, `(.L_x_60) ;  /* 0x0000000100187547 */ /* 0x000fec000b800000 */
.L_x_61:
[----:B------:R-:W-:Y:S05]  /*3320*/  NANOSLEEP 0x64 ;  /* 0x000000640000795d */ /* 0x000fea0003800000 */
[----:B------:R-:W-:-:S05]  /*3330*/  UMOV UR4, 0x10 ;  /* 0x0000001000047882 */ /* 0x000fca0000000000 */
[----:B------:R-:W-:Y:S04]  /*3340*/  DEPBAR.LE SB2, 0x36 ;  /* 0x0000ad800000791a */ /* 0x000fe80000000000 */
[----:B------:R-:W2:Y:S02]  /*3350*/  UTCATOMSWS.FIND_AND_SET.ALIGN UP0, UR4, UR4 ;  /* 0x00000004000475e3 */ /* 0x000ea40008000800 */
[----:B--2---:R-:W-:Y:S01]  /*3360*/  MOV R4, UR4 ;  /* 0x0000000400047c02 */ /* 0x004fe20008000f00 */
[----:B------:R-:W-:Y:S05]  /*3370*/  BRA.U !UP0, `(.L_x_61) ;  /* 0xfffffffd08e87547 */ /* 0x000fea000b83ffff */
.L_x_60:
[-C--:B------:R-:W-:Y:S02]  /*3380*/  SHF.L.U32 R3, R3, R4.reuse, RZ ;  /* 0x0000000403037219 */ /* 0x080fe400000006ff */
[----:B------:R-:W-:Y:S01]  /*3390*/  SHF.L.U32 R0, R0, R4, RZ ;  /* 0x0000000400007219 */ /* 0x000fe200000006ff */
[----:B------:R-:W-:Y:S02]  /*33a0*/  IMAD.SHL.U32 R4, R4, 0x20, RZ ;  /* 0x0000002004047824 */ /* 0x000fe400078e00ff */
[----:B------:R2:W-:Y:S04]  /*33b0*/  ATOMS.OR RZ, [UR5+0x14], R3 ;  /* 0x00001403ffff798c */ /* 0x0005e8000b000005 */
[----:B------:R2:W-:Y:S04]  /*33c0*/  ATOMS.OR RZ, [UR5+0x18], R0 ;  /* 0x00001800ffff798c */ /* 0x0005e8000b000005 */
[----:B------:R2:W-:Y:S01]  /*33d0*/  STS [UR6+0x120], R4 ;  /* 0x00012004ff007988 */ /* 0x0005e20008000806 */
[----:B------:R-:W-:Y:S05]  /*33e0*/  BRA `(.L_x_59) ;  /* 0x0000000000107947 */ /* 0x000fea0003800000 */
.L_x_58:
[----:B------:R-:W-:Y:S02]  /*33f0*/  MOV R0, 0xffffffff ;  /* 0xffffffff00007802 */ /* 0x000fe40000000f00 */
[----:B------:R-:W-:-:S03]  /*3400*/  MOV R4, 0x3430 ;  /* 0x0000343000047802 */ /* 0x000fc60000000f00 */
[----:B------:R2:W-:Y:S04]  /*3410*/  STS [UR6+0x120], R0 ;  /* 0x00012000ff007988 */ /* 0x0005e80008000806 */
[----:B-12--5:R-:W-:Y:S05]  /*3420*/  CALL.REL.NOINC `($__internal_1_$__cuda_sm10x_tcgen05_guardrail_trap_phase_invalid_during_alloc) ;  /* 0x0000006400507944 */ /* 0x026fea0003c00000 */
.L_x_59:
[----:B------:R-:W-:Y:S05]  /*3430*/  WARPSYNC.ALL ;  /* 0x0000000000007948 */ /* 0x000fea0003800000 */
[----:B------:R-:W3:Y:S01]  /*3440*/  S2UR UR4, SR_CgaCtaId ;  /* 0x00000000000479c3 */ /* 0x000ee20000008800 */
[----:B------:R-:W-:Y:S01]  /*3450*/  UMOV UR71, 0x400 ;  /* 0x0000040000477882 */ /* 0x000fe20000000000 */
[----:B------:R-:W-:-:S06]  /*3460*/  NOP ;  /* 0x0000000000007918 */ /* 0x000fcc0000000000 */
[----:B------:R-:W-:Y:S06]  /*3470*/  BAR.ARV 0x6, 0xa0 ;  /* 0x0182800000007b1d */ /* 0x000fec0000002000 */
[----:B------:R-:W4:Y:S01]  /*3480*/  LDCU UR7, c[0x0][0x38c] ;  /* 0x00007180ff0777ac */ /* 0x000f220008000800 */
[----:B------:R-:W-:Y:S01]  /*3490*/  LOP3.LUT R2, R2, 0xffff, RZ, 0xc0, !PT ;  /* 0x0000ffff02027812 */ /* 0x000fe200078ec0ff */
[----:B------:R-:W-:Y:S01]  /*34a0*/  HFMA2 R11, -RZ, RZ, 0, 5.9604644775390625e-08 ;  /* 0x00000001ff0b7431 */ /* 0x000fe200000001ff */
[----:B------:R-:W-:Y:S01]  /*34b0*/  MOV R10, RZ ;  /* 0x000000ff000a7202 */ /* 0x000fe20000000f00 */
[----:B------:R-:W1:Y:S01]  /*34c0*/  LDCU UR8, c[0x0][0x38c] ;  /* 0x00007180ff0877ac */ /* 0x000e620008000800 */
[----:B------:R-:W-:-:S02]  /*34d0*/  R2UR UR72, R2 ;  /* 0x00000000024872ca */ /* 0x000fc400000e0000 */
[----:B------:R-:W-:Y:S01]  /*34e0*/  CS2R R8, SRZ ;  /* 0x0000000000087805 */ /* 0x000fe2000001ff00 */
[----:B------:R-:W-:Y:S01]  /*34f0*/  UMOV UR75, URZ ;  /* 0x000000ff004b7c82 */ /* 0x000fe20008000000 */
[----:B------:R-:W-:Y:S01]  /*3500*/  UMOV UR9, URZ ;  /* 0x000000ff00097c82 */ /* 0x000fe20008000000 */
[----:B---3--:R-:W-:Y:S01]  /*3510*/  ULEA UR71, UR4, UR71, 0x18 ;  /* 0x0000004704477291 */ /* 0x008fe2000f8ec0ff */
[----:B------:R-:W-:Y:S01]  /*3520*/  UMOV UR76, 0x0 ;  /* 0x00000000004c7882 */ /* 0x000fe20000000000 */
[----:B------:R-:W-:Y:S02]  /*3530*/  UMOV UR77, 0x4200490 ;  /* 0x04200490004d7882 */ /* 0x000fe40000000000 */
[----:B------:R-:W-:Y:S02]  /*3540*/  UIADD3 UR6, UPT, UPT, UR71, 0x4400, URZ ;  /* 0x0000440047067890 */ /* 0x000fe4000fffe0ff */
[----:B------:R-:W-:Y:S02]  /*3550*/  UIADD3 UR5, UPT, UPT, UR71, 0x14400, URZ ;  /* 0x0001440047057890 */ /* 0x000fe4000fffe0ff */
[----:B----4-:R-:W-:Y:S01]  /*3560*/  UIADD3 UR7, UPT, UPT, UR7, 0xff, URZ ;  /* 0x000000ff07077890 */ /* 0x010fe2000fffe0ff */
[----:B--2---:R-:W2:Y:S01]  /*3570*/  LDS R0, [UR71+0x120] ;  /* 0x00012047ff007984 */ /* 0x004ea20008000800 */
[----:B------:R-:W-:-:S02]  /*3580*/  USHF.R.U32.HI UR6, URZ, 0x4, UR6 ;  /* 0x00000004ff067899 */ /* 0x000fc40008011606 */
[----:B------:R-:W-:Y:S02]  /*3590*/  USHF.R.S32.HI UR4, URZ, 0x1f, UR7 ;  /* 0x0000001fff047899 */ /* 0x000fe40008011407 */
[----:B------:R-:W-:Y:S02]  /*35a0*/  USHF.R.U32.HI UR5, URZ, 0x4, UR5 ;  /* 0x00000004ff057899 */ /* 0x000fe40008011605 */
[----:B------:R-:W-:Y:S02]  /*35b0*/  ULEA.HI UR4, UR4, UR7, URZ, 0x8 ;  /* 0x0000000704047291 */ /* 0x000fe4000f8f40ff */
[----:B------:R-:W-:Y:S02]  /*35c0*/  ULOP3.LUT UR6, UR6, 0x3fff, URZ, 0xc0, !UPT ;  /* 0x00003fff06067892 */ /* 0x000fe4000f8ec0ff */
[----:B------:R-:W-:Y:S02]  /*35d0*/  USHF.R.S32.HI UR10, URZ, 0x8, UR4 ;  /* 0x00000008ff0a7899 */ /* 0x000fe40008011404 */
[----:B------:R-:W-:-:S02]  /*35e0*/  ULOP3.LUT UR5, UR5, 0x3fff, URZ, 0xc0, !UPT ;  /* 0x00003fff05057892 */ /* 0x000fc4000f8ec0ff */
[----:B------:R-:W-:Y:S02]  /*35f0*/  UISETP.LT.AND UP0, UPT, UR10, 0x1, UPT ;  /* 0x000000010a00788c */ /* 0x000fe4000bf01270 */
[----:B------:R-:W-:Y:S01]  /*3600*/  IMAD.U32 R12, RZ, RZ, UR10 ;  /* 0x0000000aff0c7e24 */ /* 0x000fe2000f8e00ff */
[----:B------:R-:W-:Y:S02]  /*3610*/  ULOP3.LUT UR73, UR6, 0x10000, URZ, 0xfc, !UPT ;  /* 0x0001000006497892 */ /* 0x000fe4000f8efcff */
[----:B------:R-:W-:Y:S02]  /*3620*/  USEL UR4, UR10, 0x1, !UP0 ;  /* 0x000000010a047887 */ /* 0x000fe4000c000000 */
[----:B------:R-:W-:Y:S02]  /*3630*/  ULOP3.LUT UR74, UR5, 0x10000, URZ, 0xfc, !UPT ;  /* 0x00010000054a7892 */ /* 0x000fe4000f8efcff */
[----:B------:R-:W-:Y:S02]  /*3640*/  UIADD3 UR4, UPT, UPT, -UR4, URZ, URZ ;  /* 0x000000ff04047290 */ /* 0x000fe4000fffe1ff */
[----:B-1----:R-:W-:-:S04]  /*3650*/  UISETP.GE.AND UP4, UPT, UR8, 0x1, UPT ;  /* 0x000000010800788c */ /* 0x002fc8000bf86270 */
[----:B------:R-:W-:Y:S01]  /*3660*/  IMAD.U32 R14, RZ, RZ, UR4 ;  /* 0x00000004ff0e7e24 */ /* 0x000fe2000f8e00ff */
[----:B--2---:R-:W-:-:S13]  /*3670*/  R2UR UR7, R0 ;  /* 0x00000000000772ca */ /* 0x004fda00000e0000 */
[----:B------:R-:W-:-:S07]  /*3680*/  IMAD.U32 R15, RZ, RZ, UR7 ;  /* 0x00000007ff0f7e24 */ /* 0x000fce000f8e00ff */
.L_x_68:
[----:B------:R-:W-:Y:S02]  /*3690*/  LEA R0, R10, UR71, 0x3 ;  /* 0x000000470a007c11 */ /* 0x000fe4000f8e18ff */
[----:B------:R-:W-:Y:S02]  /*36a0*/  SHF.L.U32 R2, R9, 0x1f, RZ ;  /* 0x0000001f09027819 */ /* 0x000fe400000006ff */
[----:B------:R-:W-:Y:S01]  /*36b0*/  PLOP3.LUT P0, PT, PT, PT, UP4, 0x80, 0x8 ;  /* 0x000000000008781c */ /* 0x000fe20003f0f048 */
[----:B------:R-:W-:Y:S01]  /*36c0*/  VIADD R3, R0, 0x80 ;  /* 0x0000008000037836 */ /* 0x000fe20000000000 */
[----:B-1----:R-:W1:Y:S02]  /*36d0*/  SYNCS.PHASECHK.TRANS64.TRYWAIT P1, [R0+URZ+0x70], R2 ;  /* 0x00007002000075a7 */ /* 0x002e6400080211ff */
[----:B-1----:R-:W-:Y:S09]  /*36e0*/  @!P1 BRA `(.L_x_62) ;  /* 0x00000058009c9947 */ /* 0x002ff20003800000 */
.L_x_151:
[----:B------:R-:W-:Y:S01]  /*36f0*/  LEA R4, R10, UR71, 0x4 ;  /* 0x000000470a047c11 */ /* 0x000fe2000f8e20ff */
[----:B------:R-:W-:Y:S01]  /*3700*/  @UP4 ULEA UR4, UR9, UR71, 0x3 ;  /* 0x0000004709044291 */ /* 0x000fe2000f8e18ff */
[----:B------:R-:W-:Y:S01]  /*3710*/  PLOP3.LUT P2, PT, PT, PT, PT, 0x80, 0x8 ;  /* 0x000000000008781c */ /* 0x000fe20003f4f070 */
[----:B------:R-:W-:Y:S01]  /*3720*/  ULEA UR5, UR75, UR71, 0x3 ;  /* 0x000000474b057291 */ /* 0x000fe2000f8e18ff */
[----:B------:R-:W-:Y:S02]  /*3730*/  PRMT R3, RZ, 0x654, R3 ;  /* 0x00000654ff037816 */ /* 0x000fe40000000003 */
[----:B------:R-:W2:Y:S01]  /*3740*/  LDS.128 R4, [R4+0x100] ;  /* 0x0001000004047984 */ /* 0x000ea20000000c00 */
[----:B-1----:R-:W-:Y:S02]  /*3750*/  @P0 SHF.L.U32 R2, R8, 0x1f, RZ ;  /* 0x0000001f08020819 */ /* 0x002fe400000006ff */
[----:B------:R-:W-:Y:S01]  /*3760*/  SHF.L.U32 R0, R11, 0x1f, RZ ;  /* 0x0000001f0b007819 */ /* 0x000fe200000006ff */
[----:B------:R-:W-:Y:S01]  /*3770*/  @!PT LDS RZ, [RZ] ;  /* 0x00000000fffff984 */ /* 0x000fe20000000800 */
[----:B------:R-:W-:Y:S01]  /*3780*/  @!PT LDS RZ, [RZ] ;  /* 0x00000000fffff984 */ /* 0x000fe20000000800 */
[----:B------:R-:W-:Y:S01]  /*3790*/  @!PT LDS RZ, [RZ] ;  /* 0x00000000fffff984 */ /* 0x000fe20000000800 */
[----:B------:R-:W-:Y:S01]  /*37a0*/  @!PT LDS RZ, [RZ] ;  /* 0x00000000fffff984 */ /* 0x000fe20000000800 */
[----:B------:R1:W-:Y:S06]  /*37b0*/  MEMBAR.ALL.CTA ;  /* 0x0000000000007992 */ /* 0x0003ec0000008000 */
[----:B-1----:R-:W1:Y:S01]  /*37c0*/  FENCE.VIEW.ASYNC.S ;  /* 0x00000000000073c6 */ /* 0x002e620000000000 */
[----:B------:R-:W-:Y:S01]  /*37d0*/  R2UR UR6, R15 ;  /* 0x000000000f0672ca */ /* 0x000fe200000e0000 */
[----:B------:R-:W-:Y:S01]  /*37e0*/  IMAD.U32 R13, RZ, RZ, UR5 ;  /* 0x00000005ff0d7e24 */ /* 0x000fe2000f8e00ff */
[----:B-1----:R1:W-:Y:S01]  /*37f0*/  SYNCS.ARRIVE.TRANS64.RED.A1T0 RZ, [R3+URZ], RZ ;  /* 0x000000ff03ff79a7 */ /* 0x0023e200081004ff */
[----:B------:R1:W3:Y:S01]  /*3800*/  @P0 SYNCS.PHASECHK.TRANS64.TRYWAIT P2, [UR4], R2 ;  /* 0x00000002ff0005a7 */ /* 0x0002e20008041104 */
[----:B------:R-:W-:Y:S01]  /*3810*/  ULEA.HI UR4, UR75, UR75, URZ, 0x1 ;  /* 0x0000004b4b047291 */ /* 0x000fe2000f8f08ff */
[----:B--2---:R-:W-:-:S03]  /*3820*/  LOP3.LUT P1, RZ, R6, 0x1, RZ, 0xc0, !PT ;  /* 0x0000000106ff7812 */ /* 0x004fc6000782c0ff */
[----:B------:R-:W-:-:S04]  /*3830*/  ULOP3.LUT UR8, UR4, 0xffe, URZ, 0xc0, !UPT ;  /* 0x00000ffe04087892 */ /* 0x000fc8000f8ec0ff */
[----:B------:R-:W-:Y:S01]  /*3840*/  UIADD3 UR8, UPT, UPT, -UR8, UR75, URZ ;  /* 0x0000004b08087290 */ /* 0x000fe2000fffe1ff */
[----:B------:R-:W2:Y:S01]  /*3850*/  SYNCS.PHASECHK.TRANS64.TRYWAIT P0, [UR5+0xb0], R0 ;  /* 0x0000b000ff0075a7 */ /* 0x000ea20008001105 */
[----:B------:R-:W-:-:S04]  /*3860*/  USHF.L.U32 UR5, UR4, 0x6, URZ ;  /* 0x0000000604057899 */ /* 0x000fc800080006ff */
[----:B------:R-:W-:-:S04]  /*3870*/  ULOP3.LUT UR4, UR5, 0xffffff80, URZ, 0xc0, !UPT ;  /* 0xffffff8005047892 */ /* 0x000fc8000f8ec0ff */
[----:B------:R-:W-:-:S04]  /*3880*/  UIADD3 UR4, UPT, UPT, UR6, UR4, URZ ;  /* 0x0000000406047290 */ /* 0x000fc8000fffe0ff */
[----:B------:R-:W-:Y:S01]  /*3890*/  ULEA UR8, UR8, UR4, 0x14 ;  /* 0x0000000408087291 */ /* 0x000fe2000f8ea0ff */
[----:B-123--:R-:W-:Y:S11]  /*38a0*/  @!P0 BRA `(.L_x_63) ;  /* 0x0000005800408947 */ /* 0x00eff60003800000 */
.L_x_153:
[----:B------:R-:W-:Y:S01]  /*38b0*/  IADD3 R10, PT, PT, R10, 0x1, RZ ;  /* 0x000000010a0a7810 */ /* 0x000fe20007ffe0ff */
[----:B------:R-:W-:Y:S06]  /*38c0*/  BRA.U !UP4, `(.L_x_64) ;  /* 0x000000050cec7547 */ /* 0x000fec000b800000 */
[----:B------:R-:W-:Y:S01]  /*38d0*/  R2UR UR69, R14 ;  /* 0x000000000e4572ca */ /* 0x000fe200000e0000 */
[----:B------:R-:W-:Y:S01]  /*38e0*/  UPLOP3.LUT UP2, UPT, UPT, UPT, UPT, 0x40, 0x4 ;  /* 0x000000000004789c */ /* 0x000fe20003f4e870 */
[----:B------:R-:W-:Y:S01]  /*38f0*/  R2UR UR68, R12 ;  /* 0x000000000c4472ca */ /* 0x000fe200000e0000 */
[----:B------:R-:W-:-:S14]  /*3900*/  UMOV UR7, UR9 ;  /* 0x0000000900077c82 */ /* 0x000fdc0008000000 */
.L_x_67:
[----:B------:R-:W-:Y:S02]  /*3910*/  UIADD3 UR69, UPT, UPT, UR69, 0x1, URZ ;  /* 0x0000000145457890 */ /* 0x000fe4000fffe0ff */
[----:B--2---:R-:W-:Y:S02]  /*3920*/  ULEA UR5, UR7, UR71, 0x3 ;  /* 0x0000004707057291 */ /* 0x004fe4000f8e18ff */
[----:B------:R-:W-:Y:S01]  /*3930*/  UISETP.NE.AND UP3, UPT, UR69, URZ, UPT ;  /* 0x000000ff4500728c */ /* 0x000fe2000bf65270 */
[----:B------:R-:W-:Y:S10]  /*3940*/  @P2 BRA `(.L_x_65) ;  /* 0x00000000000c2947 */ /* 0x000ff40003800000 */
[----:B-1----:R-:W-:Y:S04]  /*3950*/  SHF.L.U32 R2, R8, 0x1f, RZ ;  /* 0x0000001f08027819 */ /* 0x002fe800000006ff */
[----:B------:R-:W1:Y:S02]  /*3960*/  SYNCS.PHASECHK.TRANS64.TRYWAIT P0, [UR5], R2 ;  /* 0x00000002ff0075a7 */ /* 0x000e640008001105 */
[----:B-1----:R-:W-:Y:S05]  /*3970*/  @!P0 BRA `(.L_x_66) ;  /* 0x0000005800288947 */ /* 0x002fea0003800000 */
.L_x_65:
[----:B------:R-:W-:Y:S01]  /*3980*/  UISETP.NE.AND UP0, UPT, UR68, 0x1, UPT ;  /* 0x000000014400788c */ /* 0x000fe2000bf05270 */
[----:B------:R-:W-:Y:S01]  /*3990*/  PLOP3.LUT P2, PT, PT, PT, PT, 0x80, 0x8 ;  /* 0x000000000008781c */ /* 0x000fe20003f4f070 */
[----:B------:R-:W-:Y:S01]  /*39a0*/  UIADD3 UR9, UPT, UPT, UR7, 0x1, URZ ;  /* 0x0000000107097890 */ /* 0x000fe2000fffe0ff */
[----:B------:R-:W-:Y:S01]  /*39b0*/  MOV.SPILL R3, UR77 ;  /* 0x0000004d00037c02 */ /* 0x000fe20009000f00 */
[----:B------:R-:W-:Y:S01]  /*39c0*/  UIADD3 UR70, UPT, UPT, UR5, 0x10, URZ ;  /* 0x0000001005467890 */ /* 0x000fe2000fffe0ff */
[----:B-1----:R-:W-:Y:S01]  /*39d0*/  MOV.SPILL R2, UR76 ;  /* 0x0000004c00027c02 */ /* 0x002fe20009000f00 */
[----:B------:R-:W-:Y:S01]  /*39e0*/  UISETP.NE.AND UP1, UPT, UR9, 0x2, UPT ;  /* 0x000000020900788c */ /* 0x000fe2000bf25270 */
[----:B------:R-:W-:Y:S01]  /*39f0*/  PLOP3.LUT P0, PT, PT, PT, UP0, 0x80, 0x8 ;  /* 0x000000000008781c */ /* 0x000fe20003f0f008 */
[----:B------:R-:W-:Y:S02]  /*3a00*/  ULEA UR6, UR7, UR74, 0xc ;  /* 0x0000004a07067291 */ /* 0x000fe4000f8e60ff */
[----:B------:R-:W-:Y:S02]  /*3a10*/  USEL UR5, URZ, 0x1, UP1 ;  /* 0x00000001ff057887 */ /* 0x000fe40008800000 */
[----:B------:R-:W-:Y:S02]  /*3a20*/  USEL UR9, UR9, URZ, UP1 ;  /* 0x000000ff09097287 */ /* 0x000fe40008800000 */
[----:B------:R-:W-:Y:S02]  /*3a30*/  ULEA UR4, UR7, UR73, 0xb ;  /* 0x0000004907047291 */ /* 0x000fe4000f8e58ff */
[----:B------:R-:W-:Y:S01]  /*3a40*/  @UP0 ULEA UR7, UR9, UR71, 0x3 ;  /* 0x0000004709070291 */ /* 0x000fe2000f8e18ff */
[----:B------:R-:W-:Y:S01]  /*3a50*/  LOP3.LUT R8, R8, UR5, RZ, 0x3c, !PT ;  /* 0x0000000508087c12 */ /* 0x000fe2000f8e3cff */
[----:B------:R-:W-:Y:S02]  /*3a60*/  UIADD3 UR22, UPT, UPT, UR6, 0x2, URZ ;  /* 0x0000000206167890 */ /* 0x000fe4000fffe0ff */
[----:B------:R-:W-:Y:S01]  /*3a70*/  UIADD3 UR18, UPT, UPT, UR4, 0x2, URZ ;  /* 0x0000000204127890 */ /* 0x000fe2000fffe0ff */
[----:B------:R-:W-:Y:S01]  /*3a80*/  @P0 SHF.L.U32 R0, R8, 0x1f, RZ ;  /* 0x0000001f08000819 */ /* 0x000fe200000006ff */
[----:B------:R-:W-:Y:S02]  /*3a90*/  UIADD3 UR14, UPT, UPT, UR6, 0x4, URZ ;  /* 0x00000004060e7890 */ /* 0x000fe4000fffe0ff */
[----:B------:R-:W-:Y:S01]  /*3aa0*/  UIADD3 UR12, UPT, UPT, UR4, 0x4, URZ ;  /* 0x00000004040c7890 */ /* 0x000fe2000fffe0ff */
[----:B------:R2:W3:Y:S01]  /*3ab0*/  @P0 SYNCS.PHASECHK.TRANS64.TRYWAIT P2, [UR7], R0 ;  /* 0x00000000ff0005a7 */ /* 0x0004e20008041107 */
[----:B------:R-:W-:Y:S02]  /*3ac0*/  UIADD3 UR66, UPT, UPT, UR6, 0x6, URZ ;  /* 0x0000000606427890 */ /* 0x000fe4000fffe0ff */
        /* <DEDUP_REMOVED lines=24> */
[----:B------:R-:W-:Y:S01]  /*3c50*/  UIADD3 UR68, UPT, UPT, UR68, -0x1, URZ ;  /* 0xffffffff44447890 */ /* 0x000fe2000fffe0ff */
[----:B------:R-:W-:Y:S01]  /*3c60*/  UMOV UR7, 0x40004040 ;  /* 0x4000404000077882 */ /* 0x000fe20000000000 */
[----:B------:R-:W-:Y:S01]  /*3c70*/  UMOV UR76, 0x0 ;  /* 0x00000000004c7882 */ /* 0x000fe20000000000 */
[----:B------:R-:W-:Y:S01]  /*3c80*/  UMOV UR77, 0x4200490 ;  /* 0x04200490004d7882 */ /* 0x000fe20000000000 */
[----:B------:R-:W-:Y:S01]  /*3c90*/  UMOV UR5, 0x40004040 ;  /* 0x4000404000057882 */ /* 0x000fe20000000000 */
[----:B------:R-:W-:Y:S01]  /*3ca0*/  UMOV UR23, 0x40004040 ;  /* 0x4000404000177882 */ /* 0x000fe20000000000 */
[----:B------:R1:W-:Y:S01]  /*3cb0*/  UTCHMMA gdesc[UR4], gdesc[UR6], tmem[UR8], tmem[UR76], idesc[UR77], UP2 ;  /* 0x00ff4c06040075ea */ /* 0x0003e20009000008 */
[----:B------:R-:W-:Y:S01]  /*3cc0*/  UPLOP3.LUT UP2, UPT, UPT, UPT, UPT, 0x80, 0x8 ;  /* 0x000000000008789c */ /* 0x000fe20003f4f070 */
[----:B------:R-:W-:Y:S01]  /*3cd0*/  UMOV UR19, 0x40004040 ;  /* 0x4000404000137882 */ /* 0x000fe20000000000 */
[----:B------:R-:W-:Y:S01]  /*3ce0*/  UMOV UR15, 0x40004040 ;  /* 0x40004040000f7882 */ /* 0x000fe20000000000 */
[----:B------:R4:W-:Y:S01]  /*3cf0*/  UTCHMMA gdesc[UR18], gdesc[UR22], tmem[UR8], tmem[UR76], idesc[UR77], UPT ;  /* 0x00ff4c16120075ea */ /* 0x0009e2000b800008 */
[----:B------:R-:W-:Y:S01]  /*3d00*/  UMOV UR13, 0x40004040 ;  /* 0x40004040000d7882 */ /* 0x000fe20000000000 */
        /* <DEDUP_REMOVED lines=18> */
[----:B-1----:R-:W-:Y:S01]  /*3e30*/  UIADD3 UR4, UPT, UPT, UR4, 0x606, URZ ;  /* 0x0000060604047890 */ /* 0x002fe2000fffe0ff */
[----:B------:R-:W-:Y:S01]  /*3e40*/  UMOV UR6, 0x0 ;  /* 0x0000000000067882 */ /* 0x000fe20000000000 */
[----:B------:R-:W-:Y:S01]  /*3e50*/  UMOV UR7, 0x4200490 ;  /* 0x0420049000077882 */ /* 0x000fe20000000000 */
[----:B------:R-:W-:Y:S01]  /*3e60*/  UMOV UR31, 0x40004040 ;  /* 0x40004040001f7882 */ /* 0x000fe20000000000 */
[----:B----4-:R-:W-:Y:S01]  /*3e70*/  UMOV UR22, 0x0 ;  /* 0x0000000000167882 */ /* 0x010fe20000000000 */
[----:B------:R-:W-:Y:S01]  /*3e80*/  UMOV UR23, 0x4200490 ;  /* 0x0420049000177882 */ /* 0x000fe20000000000 */
[----:B------:R-:W-:Y:S01]  /*3e90*/  R2UR.FILL UR77, R3 ;  /* 0x00000000034d72ca */ /* 0x000fe200004e0000 */
[----:B------:R1:W-:Y:S01]  /*3ea0*/  UTCHMMA gdesc[UR12], gdesc[UR14], tmem[UR8], tmem[UR22], idesc[UR23], UPT ;  /* 0x00ff160e0c0075ea */ /* 0x0003e2000b800008 */
[----:B------:R-:W-:Y:S01]  /*3eb0*/  R2UR.FILL UR76, R2 ;  /* 0x00000000024c72ca */ /* 0x000fe200004e0000 */
[----:B------:R-:W-:Y:S01]  /*3ec0*/  UTCHMMA gdesc[UR64], gdesc[UR66], tmem[UR8], tmem[UR22], idesc[UR23], UPT ;  /* 0x00ff1642400075ea */ /* 0x000fe2000b800008 */
[----:B------:R-:W-:Y:S01]  /*3ed0*/  UTCHMMA gdesc[UR60], gdesc[UR62], tmem[UR8], tmem[UR22], idesc[UR23], UPT ;  /* 0x00ff163e3c0075ea */ /* 0x000fe2000b800008 */
[----:B------:R-:W-:Y:S01]  /*3ee0*/  UMOV UR18, 0x0 ;  /* 0x0000000000127882 */ /* 0x000fe20000000000 */
[----:B------:R-:W-:Y:S01]  /*3ef0*/  UMOV UR19, 0x4200490 ;  /* 0x0420049000137882 */ /* 0x000fe20000000000 */
[----:B------:R-:W-:Y:S01]  /*3f00*/  UMOV UR29, 0x40004040 ;  /* 0x40004040001d7882 */ /* 0x000fe20000000000 */
[----:B------:R-:W-:Y:S01]  /*3f10*/  UTCHMMA gdesc[UR56], gdesc[UR58], tmem[UR8], tmem[UR18], idesc[UR19], UPT ;  /* 0x00ff123a380075ea */ /* 0x000fe2000b800008 */
[----:B------:R-:W-:Y:S01]  /*3f20*/  UTCHMMA gdesc[UR52], gdesc[UR54], tmem[UR8], tmem[UR18], idesc[UR19], UPT ;  /* 0x00ff1236340075ea */ /* 0x000fe2000b800008 */
[----:B------:R-:W-:Y:S01]  /*3f30*/  UTCHMMA gdesc[UR48], gdesc[UR50], tmem[UR8], tmem[UR18], idesc[UR19], UPT ;  /* 0x00ff1232300075ea */ /* 0x000fe2000b800008 */
[----:B------:R-:W-:Y:S01]  /*3f40*/  UTCHMMA gdesc[UR44], gdesc[UR46], tmem[UR8], tmem[UR6], idesc[UR7], UPT ;  /* 0x00ff062e2c0075ea */ /* 0x000fe2000b800008 */
[----:B------:R-:W-:Y:S01]  /*3f50*/  UMOV UR27, 0x40004040 ;  /* 0x40004040001b7882 */ /* 0x000fe20000000000 */
[----:B------:R-:W-:Y:S01]  /*3f60*/  UMOV UR25, 0x40004040 ;  /* 0x4000404000197882 */ /* 0x000fe20000000000 */
[----:B------:R-:W-:Y:S01]  /*3f70*/  UMOV UR21, 0x40004040 ;  /* 0x4000404000157882 */ /* 0x000fe20000000000 */
[----:B------:R-:W-:Y:S01]  /*3f80*/  UMOV UR17, 0x40004040 ;  /* 0x4000404000117882 */ /* 0x000fe20000000000 */
[----:B------:R-:W-:Y:S01]  /*3f90*/  UMOV UR11, 0x40004040 ;  /* 0x40004040000b7882 */ /* 0x000fe20000000000 */
[----:B-1----:R-:W-:Y:S01]  /*3fa0*/  UMOV UR12, 0x0 ;  /* 0x00000000000c7882 */ /* 0x002fe20000000000 */
[----:B------:R-:W-:Y:S01]  /*3fb0*/  UMOV UR13, 0x4200490 ;  /* 0x04200490000d7882 */ /* 0x000fe20000000000 */
[----:B------:R-:W-:Y:S01]  /*3fc0*/  UMOV UR14, 0x0 ;  /* 0x00000000000e7882 */ /* 0x000fe20000000000 */
[----:B------:R-:W-:Y:S01]  /*3fd0*/  UTCHMMA gdesc[UR40], gdesc[UR42], tmem[UR8], tmem[UR12], idesc[UR13], UPT ;  /* 0x00ff0c2a280075ea */ /* 0x000fe2000b800008 */
[----:B------:R-:W-:Y:S01]  /*3fe0*/  UTCHMMA gdesc[UR36], gdesc[UR38], tmem[UR8], tmem[UR6], idesc[UR7], UPT ;  /* 0x00ff0626240075ea */ /* 0x000fe2000b800008 */
[----:B------:R-:W-:Y:S01]  /*3ff0*/  UMOV UR15, 0x4200490 ;  /* 0x04200490000f7882 */ /* 0x000fe20000000000 */
[----:B------:R-:W-:Y:S01]  /*4000*/  UTCHMMA gdesc[UR32], gdesc[UR34], tmem[UR8], tmem[UR18], idesc[UR19], UPT ;  /* 0x00ff1222200075ea */ /* 0x000fe2000b800008 */
[----:B------:R-:W-:Y:S01]  /*4010*/  UTCHMMA gdesc[UR28], gdesc[UR30], tmem[UR8], tmem[UR14], idesc[UR15], UPT ;  /* 0x00ff0e1e1c0075ea */ /* 0x000fe2000b800008 */
[----:B------:R-:W-:Y:S01]  /*4020*/  UTCHMMA gdesc[UR24], gdesc[UR26], tmem[UR8], tmem[UR12], idesc[UR13], UPT ;  /* 0x00ff0c1a180075ea */ /* 0x000fe2000b800008 */
[----:B------:R1:W-:Y:S01]  /*4030*/  UTCHMMA gdesc[UR16], gdesc[UR20], tmem[UR8], tmem[UR6], idesc[UR7], UPT ;  /* 0x00ff0614100075ea */ /* 0x0003e2000b800008 */
[----:B------:R2:W-:Y:S01]  /*4040*/  UTCHMMA gdesc[UR4], gdesc[UR10], tmem[UR8], tmem[UR76], idesc[UR77], UPT ;  /* 0x00ff4c0a040075ea */ /* 0x0005e2000b800008 */
[----:B------:R2:W-:Y:S01]  /*4050*/  UTCBAR.MULTICAST [UR70], URZ, UR72 ;  /* 0x000000ff460073e9 */ /* 0x0005e20008000848 */
[----:B-1----:R-:W-:Y:S01]  /*4060*/  UMOV UR7, UR9 ;  /* 0x0000000900077c82 */ /* 0x002fe20008000000 */
[----:B---3--:R-:W-:Y:S05]  /*4070*/  BRA.U UP3, `(.L_x_67) ;  /* 0xfffffff903247547 */ /* 0x008fea000b83ffff */
.L_x_64:
[----:B--2---:R-:W-:Y:S02]  /*4080*/  R2UR UR4, R13 ;  /* 0x000000000d0472ca */ /* 0x004fe400000e0000 */
[----:B------:R-:W-:-:S04]  /*4090*/  ISETP.NE.AND P0, PT, R10, 0x2, PT ;  /* 0x000000020a00780c */ /* 0x000fc80003f05270 */
[----:B-1----:R-:W-:Y:S02]  /*40a0*/  SEL R0, RZ, 0x1, P0 ;  /* 0x00000001ff007807 */ /* 0x002fe40000000000 */
[----:B------:R-:W-:Y:S02]  /*40b0*/  SEL R10, R10, RZ, P0 ;  /* 0x000000ff0a0a7207 */ /* 0x000fe40000000000 */
[----:B------:R-:W-:-:S03]  /*40c0*/  LOP3.LUT R9, R9, R0, RZ, 0x3c, !PT ;  /* 0x0000000009097212 */ /* 0x000fc600078e3cff */
[----:B------:R-:W-:Y:S02]  /*40d0*/  UIADD3 UR5, UPT, UPT, UR4, 0x90, URZ ;  /* 0x0000009004057890 */ /* 0x000fe4000fffe0ff */
[----:B------:R-:W-:-:S04]  /*40e0*/  UIADD3 UR4, UPT, UPT, UR75, 0x1, URZ ;  /* 0x000000014b047890 */ /* 0x000fc8000fffe0ff */
[----:B------:R-:W-:-:S03]  /*40f0*/  UISETP.NE.AND UP0, UPT, UR4, 0x4, UPT ;  /* 0x000000040400788c */ /* 0x000fc6000bf05270 */
[----:B------:R1:W-:Y:S01]  /*4100*/  UTCBAR [UR5], URZ ;  /* 0x000000ff050073e9 */ /* 0x0003e200080000ff */
[----:B------:R-:W-:Y:S02]  /*4110*/  USEL UR6, URZ, 0x1, UP0 ;  /* 0x00000001ff067887 */ /* 0x000fe40008000000 */
[----:B------:R-:W-:-:S04]  /*4120*/  USEL UR75, UR4, URZ, UP0 ;  /* 0x000000ff044b7287 */ /* 0x000fc80008000000 */
[----:B------:R-:W-:Y:S01]  /*4130*/  LOP3.LUT R11, R11, UR6, RZ, 0x3c, !PT ;  /* 0x000000060b0b7c12 */ /* 0x000fe2000f8e3cff */
[----:B------:R-:W-:Y:S07]  /*4140*/  @P1 BRA `(.L_x_68) ;  /* 0xfffffff400501947 */ /* 0x000fee000383ffff */
[----:B------:R-:W2:Y:S01]  /*4150*/  S2UR UR8, SR_CgaCtaId ;  /* 0x00000000000879c3 */ /* 0x000ea20000008800 */
[----:B------:R-:W-:Y:S01]  /*4160*/  ELECT P0, URZ, PT ;  /* 0x0000000000ff782f */ /* 0x000fe20003800000 */
[----:B------:R-:W-:Y:S01]  /*4170*/  IMAD.MOV.U32 R0, RZ, RZ, 0x1 ;  /* 0x00000001ff007424 */ /* 0x000fe200078e00ff */
[----:B------:R-:W-:Y:S01]  /*4180*/  UIADD3 UR71, UPT, UPT, UR71, 0xb0, URZ ;  /* 0x000000b047477890 */ /* 0x000fe2000fffe0ff */
[----:B------:R-:W-:Y:S01]  /*4190*/  SHF.L.U32 R2, R11, 0x1f, RZ ;  /* 0x0000001f0b027819 */ /* 0x000fe200000006ff */
[----:B------:R-:W-:-:S03]  /*41a0*/  UMOV UR4, 0x40 ;  /* 0x0000004000047882 */ /* 0x000fc60000000000 */
[----:B------:R-:W-:Y:S01]  /*41b0*/  UVIRTCOUNT.DEALLOC.SMPOOL 0x80 ;  /* 0x000000800000784c */ /* 0x000fe20000000000 */
[----:B--2---:R-:W-:Y:S02]  /*41c0*/  ULEA UR8, UR8, UR4, 0x18 ;  /* 0x0000000408087291 */ /* 0x004fe4000f8ec0ff */
[----:B------:R-:W-:-:S07]  /*41d0*/  ULEA UR4, UR75, UR71, 0x3 ;  /* 0x000000474b047291 */ /* 0x000fce000f8e18ff */
[----:B------:R2:W-:Y:S02]  /*41e0*/  @P0 STS.U8 [UR8+0x1c], R0 ;  /* 0x00001c00ff000988 */ /* 0x0005e40008000008 */
[----:B------:R-:W3:Y:S02]  /*41f0*/  SYNCS.PHASECHK.TRANS64.TRYWAIT P0, [UR4], R2 ;  /* 0x00000002ff0075a7 */ /* 0x000ee40008001104 */
[----:B--23--:R-:W-:Y:S05]  /*4200*/  @!P0 BRA `(.L_x_69) ;  /* 0x00000050001c8947 */ /* 0x00cfea0003800000 */
.L_x_156:
[----:B------:R-:W-:-:S04]  /*4210*/  UIADD3 UR4, UPT, UPT, UR75, 0x1, URZ ;  /* 0x000000014b047890 */ /* 0x000fc8000fffe0ff */
[----:B------:R-:W-:-:S04]  /*4220*/  UISETP.NE.AND UP0, UPT, UR4, 0x4, UPT ;  /* 0x000000040400788c */ /* 0x000fc8000bf05270 */
[----:B------:R-:W-:Y:S02]  /*4230*/  USEL UR6, URZ, 0x1, UP0 ;  /* 0x00000001ff067887 */ /* 0x000fe40008000000 */
[----:B------:R-:W-:-:S04]  /*4240*/  USEL UR4, UR4, URZ, UP0 ;  /* 0x000000ff04047287 */ /* 0x000fc80008000000 */
[----:B-1----:R-:W-:Y:S01]  /*4250*/  ULEA UR5, UR4, UR71, 0x3 ;  /* 0x0000004704057291 */ /* 0x002fe2000f8e18ff */
[----:B--2---:R-:W-:-:S04]  /*4260*/  LOP3.LUT R2, R11, UR6, RZ, 0x3c, !PT ;  /* 0x000000060b027c12 */ /* 0x004fc8000f8e3cff */
[----:B------:R-:W-:-:S04]  /*4270*/  SHF.L.U32 R3, R2, 0x1f, RZ ;  /* 0x0000001f02037819 */ /* 0x000fc800000006ff */
[----:B------:R-:W1:Y:S02]  /*4280*/  SYNCS.PHASECHK.TRANS64.TRYWAIT P0, [UR5], R3 ;  /* 0x00000003ff0075a7 */ /* 0x000e640008001105 */
[----:B-1----:R-:W-:Y:S05]  /*4290*/  @!P0 BRA `(.L_x_70) ;  /* 0x0000005000108947 */ /* 0x002fea0003800000 */
.L_x_158:
[----:B------:R-:W-:-:S04]  /*42a0*/  UIADD3 UR4, UPT, UPT, UR4, 0x1, URZ ;  /* 0x0000000104047890 */ /* 0x000fc8000fffe0ff */
[----:B------:R-:W-:-:S04]  /*42b0*/  UISETP.NE.AND UP0, UPT, UR4, 0x4, UPT ;  /* 0x000000040400788c */ /* 0x000fc8000bf05270 */
[----:B------:R-:W-:Y:S02]  /*42c0*/  USEL UR6, URZ, 0x1, UP0 ;  /* 0x00000001ff067887 */ /* 0x000fe40008000000 */
[----:B------:R-:W-:-:S04]  /*42d0*/  USEL UR4, UR4, URZ, UP0 ;  /* 0x000000ff04047287 */ /* 0x000fc80008000000 */
[----:B------:R-:W-:Y:S01]  /*42e0*/  ULEA UR5, UR4, UR71, 0x3 ;  /* 0x0000004704057291 */ /* 0x000fe2000f8e18ff */
[----:B------:R-:W-:-:S04]  /*42f0*/  LOP3.LUT R2, R2, UR6, RZ, 0x3c, !PT ;  /* 0x0000000602027c12 */ /* 0x000fc8000f8e3cff */
[----:B-1----:R-:W-:-:S04]  /*4300*/  SHF.L.U32 R3, R2, 0x1f, RZ ;  /* 0x0000001f02037819 */ /* 0x002fc800000006ff */
[----:B------:R-:W1:Y:S02]  /*4310*/  SYNCS.PHASECHK.TRANS64.TRYWAIT P0, [UR5], R3 ;  /* 0x00000003ff0075a7 */ /* 0x000e640008001105 */
[----:B-1----:R-:W-:Y:S05]  /*4320*/  @!P0 BRA `(.L_x_71) ;  /* 0x0000005000048947 */ /* 0x002fea0003800000 */
.L_x_160:
[----:B------:R-:W-:-:S04]  /*4330*/  UIADD3 UR4, UPT, UPT, UR4, 0x1, URZ ;  /* 0x0000000104047890 */ /* 0x000fc8000fffe0ff */
[----:B------:R-:W-:-:S04]  /*4340*/  UISETP.NE.AND UP0, UPT, UR4, 0x4, UPT ;  /* 0x000000040400788c */ /* 0x000fc8000bf05270 */
[----:B------:R-:W-:Y:S02]  /*4350*/  USEL UR5, URZ, 0x1, UP0 ;  /* 0x00000001ff057887 */ /* 0x000fe40008000000 */
[----:B------:R-:W-:-:S04]  /*4360*/  USEL UR4, UR4, URZ, UP0 ;  /* 0x000000ff04047287 */ /* 0x000fc80008000000 */
[----:B------:R-:W-:Y:S01]  /*4370*/  ULEA UR4, UR4, UR71, 0x3 ;  /* 0x0000004704047291 */ /* 0x000fe2000f8e18ff */
[----:B------:R-:W-:-:S04]  /*4380*/  LOP3.LUT R2, R2, UR5, RZ, 0x3c, !PT ;  /* 0x0000000502027c12 */ /* 0x000fc8000f8e3cff */
[----:B------:R-:W-:-:S04]  /*4390*/  SHF.L.U32 R2, R2, 0x1f, RZ ;  /* 0x0000001f02027819 */ /* 0x000fc800000006ff */
[----:B------:R-:W2:Y:S02]  /*43a0*/  SYNCS.PHASECHK.TRANS64.TRYWAIT P0, [UR4], R2 ;  /* 0x00000002ff0075a7 */ /* 0x000ea40008001104 */
[----:B--2---:R-:W-:Y:S05]  /*43b0*/  @!P0 BRA `(.L_x_72) ;  /* 0x0000004c00f88947 */ /* 0x004fea0003800000 */
.L_x_162:
[----:B------:R-:W-:Y:S01]  /*43c0*/  NOP ;  /* 0x0000000000007918 */ /* 0x000fe20000000000 */
[----:B-1----:R-:W1:Y:S01]  /*43d0*/  LDS R0, [UR8+0x14] ;  /* 0x00001408ff007984 */ /* 0x002e620008000800 */
[----:B------:R-:W-:Y:S01]  /*43e0*/  R2UR UR4, R15 ;  /* 0x000000000f0472ca */ /* 0x000fe200000e0000 */
[----:B------:R-:W-:Y:S01]  /*43f0*/  UMOV UR5, 0xffff ;  /* 0x0000ffff00057882 */ /* 0x000fe20000000000 */
[----:B------:R-:W-:-:S11]  /*4400*/  UMOV UR6, 0x1 ;  /* 0x0000000100067882 */ /* 0x000fd60000000000 */
[----:B------:R-:W-:-:S04]  /*4410*/  ULOP3.LUT UR4, UR4, 0xffff, URZ, 0xc0, !UPT ;  /* 0x0000ffff04047892 */ /* 0x000fc8000f8ec0ff */
[----:B------:R-:W-:-:S04]  /*4420*/  USHF.R.U32.HI UR4, URZ, 0x5, UR4 ;  /* 0x00000005ff047899 */ /* 0x000fc80008011604 */
[----:B------:R-:W-:Y:S02]  /*4430*/  USHF.L.U32 UR5, UR5, UR4, URZ ;  /* 0x0000000405057299 */ /* 0x000fe400080006ff */
[----:B------:R-:W-:-:S04]  /*4440*/  USHF.L.U32 UR4, UR6, UR4, URZ ;  /* 0x0000000406047299 */ /* 0x000fc800080006ff */
[----:B-1----:R-:W-:-:S04]  /*4450*/  LOP3.LUT R0, R0, UR5, RZ, 0xc0, !PT ;  /* 0x0000000500007c12 */ /* 0x002fc8000f8ec0ff */
[----:B------:R-:W-:-:S13]  /*4460*/  ISETP.NE.AND P0, PT, R0, UR5, PT ;  /* 0x0000000500007c0c */ /* 0x000fda000bf05270 */
[----:B------:R-:W-:Y:S05]  /*4470*/  @P0 BRA `(.L_x_73) ;  /* 0x0000000000580947 */ /* 0x000fea0003800000 */
[----:B------:R-:W1:Y:S02]  /*4480*/  LDS R0, [UR8+0x18] ;  /* 0x00001808ff007984 */ /* 0x000e640008000800 */
[----:B-1----:R-:W-:-:S04]  /*4490*/  LOP3.LUT R0, R0, UR4, RZ, 0xc0, !PT ;  /* 0x0000000400007c12 */ /* 0x002fc8000f8ec0ff */
[----:B------:R-:W-:-:S13]  /*44a0*/  ISETP.NE.AND P0, PT, R0, UR4, PT ;  /* 0x0000000400007c0c */ /* 0x000fda000bf05270 */
[----:B------:R-:W-:Y:S05]  /*44b0*/  @P0 BRA `(.L_x_74) ;  /* 0x00000000003c0947 */ /* 0x000fea0003800000 */
[----:B------:R-:W1:Y:S01]  /*44c0*/  S2R R2, SR_LANEID ;  /* 0x0000000000027919 */ /* 0x000e620000000000 */
[----:B------:R-:W-:-:S06]  /*44d0*/  ULOP3.LUT UR5, URZ, UR5, URZ, 0x33, !UPT ;  /* 0x00000005ff057292 */ /* 0x000fcc000f8e33ff */
[----:B------:R-:W-:-:S04]  /*44e0*/  IMAD.U32 R0, RZ, RZ, UR5 ;  /* 0x00000005ff007e24 */ /* 0x000fc8000f8e00ff */
[----:B------:R2:W3:Y:S02]  /*44f0*/  REDUX UR7, R0 ;  /* 0x00000000000773c4 */ /* 0x0004e40000000000 */
[----:B------:R4:W-:Y:S01]  /*4500*/  UTCATOMSWS.AND URZ, UR5 ;  /* 0x0000000500ff79e3 */ /* 0x0009e20008000000 */
[----:B--2---:R-:W-:Y:S01]  /*4510*/  LOP3.LUT R0, RZ, UR4, RZ, 0x33, !PT ;  /* 0x00000004ff007c12 */ /* 0x004fe2000f8e33ff */
[----:B------:R-:W-:Y:S02]  /*4520*/  VOTEU.ANY UR4, UPT, PT ;  /* 0x0000000000047886 */ /* 0x000fe400038e0100 */
[----:B------:R-:W-:Y:S02]  /*4530*/  UFLO.U32 UR4, UR4 ;  /* 0x00000004000472bd */ /* 0x000fe400080e0000 */
[----:B------:R-:W2:Y:S04]  /*4540*/  REDUX UR6, R0 ;  /* 0x00000000000673c4 */ /* 0x000ea80000000000 */
[----:B-1----:R-:W-:-:S02]  /*4550*/  ISETP.EQ.U32.AND P0, PT, R2, UR4, PT ;  /* 0x0000000402007c0c */ /* 0x002fc4000bf02070 */
[----:B---3--:R-:W-:-:S11]  /*4560*/  MOV R2, UR7 ;  /* 0x0000000700027c02 */ /* 0x008fd60008000f00 */
[----:B------:R4:W-:Y:S01]  /*4570*/  @P0 ATOMS.AND RZ, [UR8+0x14], R2 ;  /* 0x00001402ffff098c */ /* 0x0009e2000a800008 */
[----:B--2---:R-:W-:-:S05]  /*4580*/  IMAD.U32 R0, RZ, RZ, UR6 ;  /* 0x00000006ff007e24 */ /* 0x004fca000f8e00ff */
[----:B------:R4:W-:Y:S01]  /*4590*/  @P0 ATOMS.AND RZ, [UR8+0x18], R0 ;  /* 0x00001800ffff098c */ /* 0x0009e2000a800008 */
[----:B------:R-:W-:Y:S05]  /*45a0*/  BRA `(.L_x_75) ;  /* 0x0000000000147947 */ /* 0x000fea0003800000 */
.L_x_74:
[----:B------:R-:W-:Y:S02]  /*45b0*/  MOV R2, 0x45d0 ;  /* 0x000045d000027802 */ /* 0x000fe40000000f00 */
[----:B-----5:R-:W-:Y:S05]  /*45c0*/  CALL.REL.NOINC `($__internal_0_$__cuda_sm10x_tcgen05_guardrail_trap_col_being_dealloced_not_returned_by_alloc) ;  /* 0x0000005000dc7944 */ /* 0x020fea0003c00000 */
[----:B------:R-:W-:Y:S05]  /*45d0*/  BRA `(.L_x_75) ;  /* 0x0000000000087947 */ /* 0x000fea0003800000 */
.L_x_73:
[----:B------:R-:W-:Y:S02]  /*45e0*/  MOV R2, 0x4600 ;  /* 0x0000460000027802 */ /* 0x000fe40000000f00 */
[----:B-----5:R-:W-:Y:S05]  /*45f0*/  CALL.REL.NOINC `($__internal_2_$__cuda_sm10x_tcgen05_guardrail_trap_unallocated_columns_being_dealloced) ;  /* 0x0000005000e87944 */ /* 0x020fea0003c00000 */
.L_x_75:
[----:B------:R-:W-:Y:S01]  /*4600*/  NOP ;  /* 0x0000000000007918 */ /* 0x000fe20000000000 */
[----:B----4-:R-:W-:Y:S05]  /*4610*/  EXIT ;  /* 0x000000000000794d */ /* 0x010fea0003800000 */
.L_x_57:
[----:B------:R-:W-:-:S09]  /*4620*/  UISETP.NE.OR UP0, UPT, UR18, 0x3, !UP3 ;  /* 0x000000031200788c */ /* 0x000fd2000df05670 */
[----:B------:R-:W-:Y:S05]  /*4630*/  BRA.U UP0, `(.L_x_76) ;  /* 0x0000001100887547 */ /* 0x000fea000b800000 */
[----:B------:R-:W2:Y:S01]  /*4640*/  LDCU.64 UR4, c[0x0][0x888] ;  /* 0x00011100ff0477ac */ /* 0x000ea20008000a00 */
[----:B------:R-:W3:Y:S01]  /*4650*/  LDC.64 R12, c[0x0][0x348] ;  /* 0x0000d200ff0c7b82 */ /* 0x000ee20000000a00 */
[----:B------:R-:W-:Y:S02]  /*4660*/  HFMA2 R9, -RZ, RZ, 0, 0 ;  /* 0x00000000ff097431 */ /* 0x000fe400000001ff */
[----:B------:R-:W-:Y:S01]  /*4670*/  IMAD.MOV.U32 R11, RZ, RZ, 0x1 ;  /* 0x00000001ff0b7424 */ /* 0x000fe200078e00ff */
[----:B------:R-:W4:Y:S01]  /*4680*/  LDCU UR38, c[0x0][0x370] ;  /* 0x00006e00ff2677ac */ /* 0x000f220008000800 */
[----:B------:R-:W-:Y:S01]  /*4690*/  IMAD.MOV.U32 R10, RZ, RZ, RZ ;  /* 0x000000ffff0a7224 */ /* 0x000fe200078e00ff */
[----:B------:R-:W-:Y:S01]  /*46a0*/  MOV R3, 0x1000 ;  /* 0x0000100000037802 */ /* 0x000fe20000000f00 */
[----:B------:R-:W4:Y:S01]  /*46b0*/  LDCU.128 UR40, c[0x0][0xb10] ;  /* 0x00016200ff2877ac */ /* 0x000f220008000c00 */
[----:B------:R-:W1:Y:S01]  /*46c0*/  LDCU UR37, c[0x0][0x374] ;  /* 0x00006e80ff2577ac */ /* 0x000e620008000800 */
[----:B------:R-:W1:Y:S01]  /*46d0*/  LDCU.64 UR30, c[0x0][0x890] ;  /* 0x00011200ff1e77ac */ /* 0x000e620008000a00 */
[----:B------:R-:W1:Y:S01]  /*46e0*/  LDCU UR15, c[0x0][0xb0c] ;  /* 0x00016180ff0f77ac */ /* 0x000e620008000800 */
[----:B--2---:R-:W-:Y:S01]  /*46f0*/  UISETP.NE.U32.AND UP0, UPT, UR4, URZ, UPT ;  /* 0x000000ff0400728c */ /* 0x004fe2000bf05070 */
[----:B------:R-:W2:Y:S01]  /*4700*/  LDCU UR48, c[0x0][0xb20] ;  /* 0x00016400ff3077ac */ /* 0x000ea20008000800 */
[----:B------:R-:W2:Y:S01]  /*4710*/  LDCU UR4, c[0x0][0xb30] ;  /* 0x00016600ff0477ac */ /* 0x000ea20008000800 */
[----:B------:R-:W-:Y:S01]  /*4720*/  UMOV UR21, 0x400 ;  /* 0x0000040000157882 */ /* 0x000fe20000000000 */
[----:B----4-:R-:W-:-:S02]  /*4730*/  UIMAD.WIDE.U32 UR6, UR38, UR40, URZ ;  /* 0x00000028260672a5 */ /* 0x010fc4000f8e00ff */
[----:B-1----:R-:W-:Y:S02]  /*4740*/  UIMAD.WIDE.U32 UR8, UR37, UR43, URZ ;  /* 0x0000002b250872a5 */ /* 0x002fe4000f8e00ff */
[----:B------:R-:W-:Y:S02]  /*4750*/  ULEA UR21, UR55, UR21, 0x18 ;  /* 0x0000001537157291 */ /* 0x000fe4000f8ec0ff */
[----:B------:R-:W-:Y:S02]  /*4760*/  USEL UR44, URZ, 0x1, UP6 ;  /* 0x00000001ff2c7887 */ /* 0x000fe4000b000000 */
[----:B------:R-:W-:Y:S02]  /*4770*/  UISETP.NE.U32.AND UP6, UPT, UR30, URZ, UPT ;  /* 0x000000ff1e00728c */ /* 0x000fe4000bfc5070 */
[----:B------:R-:W-:Y:S02]  /*4780*/  UIADD3 UR45, UPT, UPT, UR21, 0x38, URZ ;  /* 0x00000038152d7890 */ /* 0x000fe4000fffe0ff */
[----:B------:R-:W-:-:S02]  /*4790*/  UISETP.NE.AND.EX UP5, UPT, UR5, URZ, UPT, UP0 ;  /* 0x000000ff0500728c */ /* 0x000fc4000bfa5300 */
[----:B------:R-:W-:Y:S01]  /*47a0*/  UISETP.NE.AND UP0, UPT, UR39, 0x1, UPT ;  /* 0x000000012700788c */ /* 0x000fe2000bf05270 */
[----:B------:R-:W-:Y:S01]  /*47b0*/  UMOV UR6, UR7 ;  /* 0x0000000700067c82 */ /* 0x000fe20008000000 */
[----:B------:R-:W-:Y:S01]  /*47c0*/  UMOV UR46, UR9 ;  /* 0x00000009002e7c82 */ /* 0x000fe20008000000 */
[----:B------:R-:W-:Y:S02]  /*47d0*/  UISETP.NE.AND UP0, UPT, UR15, 0x1, UPT ;  /* 0x000000010f00788c */ /* 0x000fe4000bf05270 */
[----:B------:R-:W-:Y:S02]  /*47e0*/  UPLOP3.LUT UP4, UPT, UPT, UPT, UPT, 0x40, 0x4 ;  /* 0x000000000004789c */ /* 0x000fe40003f8e870 */
[----:B------:R-:W-:Y:S01]  /*47f0*/  UISETP.GE.AND UP2, UPT, UR39, 0x1, UPT ;  /* 0x000000012700788c */ /* 0x000fe2000bf46270 */
[----:B------:R-:W1:Y:S01]  /*4800*/  LDCU.64 UR22, c[0x0][0xb28] ;  /* 0x00016500ff1677ac */ /* 0x000e620008000a00 */
[----:B------:R-:W-:Y:S02]  /*4810*/  UISETP.NE.AND.EX UP6, UPT, UR31, URZ, UPT, UP6 ;  /* 0x000000ff1f00728c */ /* 0x000fe4000bfc5360 */
[----:B------:R-:W-:-:S02]  /*4820*/  UIADD3 UR33, UPT, UPT, UR21, 0x20, URZ ;  /* 0x0000002015217890 */ /* 0x000fc4000fffe0ff */
[----:B------:R-:W-:Y:S02]  /*4830*/  UIADD3 UR25, UPT, UPT, UR21, 0x28, URZ ;  /* 0x0000002815197890 */ /* 0x000fe4000fffe0ff */
[----:B------:R-:W-:Y:S02]  /*4840*/  UIADD3 UR17, UPT, UPT, UR21, 0x30, URZ ;  /* 0x0000003015117890 */ /* 0x000fe4000fffe0ff */
[----:B------:R-:W-:Y:S02]  /*4850*/  UPRMT UR45, UR55, 0x654, UR45 ;  /* 0x00000654372d7896 */ /* 0x000fe4000800002d */
[----:B------:R-:W-:Y:S02]  /*4860*/  USHF.R.U32.HI UR47, URZ, UR41, UR6 ;  /* 0x00000029ff2f7299 */ /* 0x000fe40008011606 */
[----:B--2---:R-:W-:Y:S02]  /*4870*/  USHF.R.U32.HI UR46, URZ, UR48, UR46 ;  /* 0x00000030ff2e7299 */ /* 0x004fe4000801162e */
[----:B------:R-:W-:-:S02]  /*4880*/  UISETP.NE.AND UP0, UPT, UR42, 0x1, UPT ;  /* 0x000000012a00788c */ /* 0x000fc4000bf05270 */
[----:B---3--:R-:W-:-:S11]  /*4890*/  UISETP.NE.AND UP3, UPT, UR4, 0x1, UPT ;  /* 0x000000010400788c */ /* 0x008fd6000bf65270 */
.L_x_87:
[C---:B------:R-:W-:Y:S02]  /*48a0*/  LEA R8, R10.reuse, UR21, 0x3 ;  /* 0x000000150a087c11 */ /* 0x040fe4000f8e18ff */
[----:B------:R-:W-:Y:S02]  /*48b0*/  SHF.L.U32 R0, R9, 0x1f, RZ ;  /* 0x0000001f09007819 */ /* 0x000fe400000006ff */
[----:B------:R-:W-:Y:S02]  /*48c0*/  LEA R4, R10, UR21, 0x4 ;  /* 0x000000150a047c11 */ /* 0x000fe4000f8e20ff */
[----:B--2---:R-:W2:Y:S02]  /*48d0*/  SYNCS.PHASECHK.TRANS64.TRYWAIT P0, [R8+URZ+0x70], R0 ;  /* 0x00007000080075a7 */ /* 0x004ea400080011ff */
[----:B--2---:R-:W-:Y:S05]  /*48e0*/  @!P0 BRA `(.L_x_77) ;  /* 0x0000004800c48947 */ /* 0x004fea0003800000 */
.L_x_163:
[----:B------:R-:W3:Y:S01]  /*48f0*/  LDS.128 R4, [R4+0x100] ;  /* 0x0001000004047984 */ /* 0x000ee20000000c00 */
[----:B------:R-:W-:Y:S01]  /*4900*/  UISETP.GE.AND UP0, UPT, UR39, 0x1, UPT ;  /* 0x000000012700788c */ /* 0x000fe2000bf06270 */
[----:B------:R-:W-:Y:S01]  /*4910*/  @!PT LDS RZ, [RZ] ;  /* 0x00000000fffff984 */ /* 0x000fe20000000800 */
[----:B------:R-:W-:Y:S01]  /*4920*/  @!PT LDS RZ, [RZ] ;  /* 0x00000000fffff984 */ /* 0x000fe20000000800 */
[----:B------:R-:W-:Y:S01]  /*4930*/  @!PT LDS RZ, [RZ] ;  /* 0x00000000fffff984 */ /* 0x000fe20000000800 */
[----:B------:R-:W-:Y:S01]  /*4940*/  @!PT LDS RZ, [RZ] ;  /* 0x00000000fffff984 */ /* 0x000fe20000000800 */
[----:B------:R4:W-:Y:S06]  /*4950*/  MEMBAR.ALL.CTA ;  /* 0x0000000000007992 */ /* 0x0009ec0000008000 */
[----:B----4-:R-:W4:Y:S01]  /*4960*/  FENCE.VIEW.ASYNC.S ;  /* 0x00000000000073c6 */ /* 0x010f220000000000 */
[----:B---3--:R-:W-:Y:S11]  /*4970*/  LOP3.LUT P0, RZ, R6, 0x1, RZ, 0xc0, !PT ;  /* 0x0000000106ff7812 */ /* 0x008ff6000780c0ff */
[----:B------:R-:W-:Y:S02]  /*4980*/  @!UPT UIADD3 URZ, UPT, UPT, URZ, URZ, URZ ;  /* 0x000000fffffff290 */ /* 0x000fe4000fffe0ff */
[----:B----4-:R-:W-:Y:S01]  /*4990*/  VOTEU.ANY UP2, P0 ;  /* 0x0000000000ff7886 */ /* 0x010fe20000040100 */
[----:B------:R-:W-:Y:S11]  /*49a0*/  PLOP3.LUT P0, PT, PT, PT, UP2, 0x80, 0x8 ;  /* 0x000000000008781c */ /* 0x000ff60003f0f028 */
[----:B------:R-:W-:Y:S02]  /*49b0*/  @!UPT UIADD3 URZ, UPT, UPT, URZ, URZ, URZ ;  /* 0x000000fffffff290 */ /* 0x000fe4000fffe0ff */
[----:B--2---:R-:W-:Y:S02]  /*49c0*/  @P0 SHF.R.U32.HI R0, RZ, 0x10, R5 ;  /* 0x00000010ff000819 */ /* 0x004fe40000011605 */
[----:B------:R-:W-:Y:S02]  /*49d0*/  @P0 MOV R2, R4 ;  /* 0x0000000400020202 */ /* 0x000fe40000000f00 */
[----:B------:R-:W-:Y:S01]  /*49e0*/  @P0 R2UR UR4, R0 ;  /* 0x00000000000402ca */ /* 0x000fe200000e0000 */
[----:B------:R-:W-:Y:S01]  /*49f0*/  VIADD R0, R8, 0x80 ;  /* 0x0000008008007836 */ /* 0x000fe20000000000 */
[----:B------:R-:W-:Y:S02]  /*4a00*/  @P0 LOP3.LUT R4, R5, 0xffff, RZ, 0xc0, !PT ;  /* 0x0000ffff05040812 */ /* 0x000fe400078ec0ff */
[----:B------:R-:W-:Y:S02]  /*4a10*/  @P0 R2UR UR6, R2 ;  /* 0x00000000020602ca */ /* 0x000fe400000e0000 */
[----:B------:R-:W-:Y:S02]  /*4a20*/  PRMT R0, RZ, 0x654, R0 ;  /* 0x00000654ff007816 */ /* 0x000fe40000000000 */
[----:B------:R-:W-:Y:S02]  /*4a30*/  @P0 R2UR UR5, R4 ;  /* 0x00000000040502ca */ /* 0x000fe400000e0000 */
[----:B------:R2:W-:Y:S03]  /*4a40*/  SYNCS.ARRIVE.TRANS64.RED.A1T0 RZ, [R0+URZ], RZ ;  /* 0x000000ff00ff79a7 */ /* 0x0005e600081004ff */
[----:B------:R-:W-:Y:S04]  /*4a50*/  @UP2 UMOV UR29, UR4 ;  /* 0x00000004001d2c82 */ /* 0x000fe80008000000 */
[----:B------:R-:W-:Y:S04]  /*4a60*/  @UP2 UMOV UR14, UR6 ;  /* 0x00000006000e2c82 */ /* 0x000fe80008000000 */
[----:B------:R-:W-:Y:S01]  /*4a70*/  @UP2 UMOV UR13, UR5 ;  /* 0x00000005000d2c82 */ /* 0x000fe20008000000 */
[----:B------:R-:W-:Y:S05]  /*4a80*/  BRA.U !UP0, `(.L_x_78) ;  /* 0x0000000108c07547 */ /* 0x000fea000b800000 */
[----:B------:R-:W-:Y:S02]  /*4a90*/  UIMAD.WIDE.U32 UR18, UR13, UR43, URZ ;  /* 0x0000002b0d1272a5 */ /* 0x000fe4000f8e00ff */
[----:B------:R-:W-:Y:S02]  /*4aa0*/  UP2UR UR16, UPR, URZ, 0x4 ;  /* 0x00000004ff107883 */ /* 0x000fe40008000000 */
[----:B------:R-:W-:Y:S02]  /*4ab0*/  UISETP.NE.AND UP2, UPT, UR42, 0x1, UPT ;  /* 0x000000012a00788c */ /* 0x000fe4000bf45270 */
[----:B------:R-:W-:Y:S02]  /*4ac0*/  UIMAD.WIDE.U32 UR26, UR14, UR40, URZ ;  /* 0x000000280e1a72a5 */ /* 0x000fe4000f8e00ff */
[----:B------:R-:W-:Y:S02]  /*4ad0*/  USEL UR4, UR37, UR46, !UP2 ;  /* 0x0000002e25047287 */ /* 0x000fe4000d000000 */
[----:B------:R-:W-:Y:S02]  /*4ae0*/  UISETP.NE.AND UP0, UPT, UR15, 0x1, UPT ;  /* 0x000000010f00788c */ /* 0x000fe4000bf05270 */
[----:B------:R-:W-:Y:S02]  /*4af0*/  UP2UR UR20, UPR, URZ, 0x2 ;  /* 0x00000002ff147883 */ /* 0x000fe40008000000 */
[----:B------:R-:W-:Y:S02]  /*4b00*/  UISETP.NE.AND UP1, UPT, UR39, 0x1, UPT ;  /* 0x000000012700788c */ /* 0x000fe4000bf25270 */
[----:B-1----:R-:W-:Y:S02]  /*4b10*/  UIMAD.WIDE.U32 UR8, UR4, UR22, URZ ;  /* 0x00000016040872a5 */ /* 0x002fe4000f8e00ff */
[----:B------:R-:W-:Y:S01]  /*4b20*/  USEL UR7, UR38, UR47, !UP0 ;  /* 0x0000002f26077287 */ /* 0x000fe2000c000000 */
[----:B------:R-:W-:Y:S02]  /*4b30*/  UMOV UR5, UR19 ;  /* 0x0000001300057c82 */ /* 0x000fe40008000000 */
[----:B------:R-:W-:Y:S02]  /*4b40*/  USHF.R.U32.HI UR6, URZ, UR48, UR5 ;  /* 0x00000030ff067299 */ /* 0x000fe40008011605 */
[----:B------:R-:W-:Y:S02]  /*4b50*/  UIMAD.WIDE.U32 UR10, UR7, UR22, URZ ;  /* 0x00000016070a72a5 */ /* 0x000fe4000f8e00ff */
[----:B------:R-:W-:Y:S02]  /*4b60*/  USEL UR6, UR13, UR6, !UP2 ;  /* 0x000000060d067287 */ /* 0x000fe4000d000000 */
[----:B------:R-:W-:Y:S01]  /*4b70*/  UISETP.NE.AND UP2, UPT, UR16, URZ, UPT ;  /* 0x000000ff1000728c */ /* 0x000fe2000bf45270 */
[----:B------:R-:W-:Y:S02]  /*4b80*/  UMOV UR5, UR27 ;  /* 0x0000001b00057c82 */ /* 0x000fe40008000000 */
[----:B------:R-:W-:Y:S03]  /*4b90*/  USHF.R.U32.HI UR12, URZ, UR41, UR5 ;  /* 0x00000029ff0c7299 */ /* 0x000fe60008011605 */
[----:B------:R-:W-:Y:S02]  /*4ba0*/  UMOV UR5, UR9 ;  /* 0x0000000900057c82 */ /* 0x000fe40008000000 */
[----:B------:R-:W-:Y:S03]  /*4bb0*/  @UP1 USHF.R.U32.HI UR4, URZ, UR23, UR5 ;  /* 0x00000017ff041299 */ /* 0x000fe60008011605 */
[----:B------:R-:W-:Y:S01]  /*4bc0*/  UMOV UR5, UR11 ;  /* 0x0000000b00057c82 */ /* 0x000fe20008000000 */
[----:B------:R-:W-:Y:S02]  /*4bd0*/  UIMAD UR4, UR39, UR4, URZ ;  /* 0x00000004270472a4 */ /* 0x000fe4000f8e02ff */
[----:B------:R-:W-:Y:S02]  /*4be0*/  @UP1 USHF.R.U32.HI UR7, URZ, UR23, UR5 ;  /* 0x00000017ff071299 */ /* 0x000fe40008011605 */
[----:B------:R-:W-:Y:S02]  /*4bf0*/  USEL UR5, UR14, UR12, !UP0 ;  /* 0x0000000c0e057287 */ /* 0x000fe4000c000000 */
[----:B------:R-:W-:Y:S02]  /*4c00*/  UIMAD.WIDE.U32 UR10, UR6, UR22, URZ ;  /* 0x00000016060a72a5 */ /* 0x000fe4000f8e00ff */
[----:B------:R-:W-:Y:S02]  /*4c10*/  UIMAD UR8, UR39, UR7, URZ ;  /* 0x00000007270872a4 */ /* 0x000fe4000f8e02ff */
[----:B------:R-:W-:Y:S03]  /*4c20*/  UISETP.GE.AND UP0, UPT, UR6, UR4, UPT ;  /* 0x000000040600728c */ /* 0x000fe6000bf06270 */
[----:B------:R-:W-:Y:S01]  /*4c30*/  UMOV UR4, UR11 ;  /* 0x0000000b00047c82 */ /* 0x000fe20008000000 */
[----:B------:R-:W-:Y:S02]  /*4c40*/  UISETP.GE.OR UP0, UPT, UR5, UR8, UP0 ;  /* 0x000000080500728c */ /* 0x000fe40008706670 */
[----:B------:R-:W-:Y:S02]  /*4c50*/  USHF.R.U32.HI UR4, URZ, UR23, UR4 ;  /* 0x00000017ff047299 */ /* 0x000fe40008011604 */
[----:B------:R-:W-:Y:S02]  /*4c60*/  UIMAD.WIDE.U32 UR8, UR5, UR22, URZ ;  /* 0x00000016050872a5 */ /* 0x000fe4000f8e00ff */
[----:B------:R-:W-:Y:S04]  /*4c70*/  USEL UR10, UR6, UR4, !UP1 ;  /* 0x00000004060a7287 */ /* 0x000fe8000c800000 */
[----:B------:R-:W-:Y:S01]  /*4c80*/  UIADD3 UR11, UPT, UPT, -UR10, URZ, URZ ;  /* 0x000000ff0a0b7290 */ /* 0x000fe2000fffe1ff */
[----:B------:R-:W-:Y:S02]  /*4c90*/  @!UP0 UMOV UR4, UR9 ;  /* 0x0000000900048c82 */ /* 0x000fe40008000000 */
[----:B------:R-:W-:Y:S02]  /*4ca0*/  @!UP0 USHF.R.U32.HI UR4, URZ, UR23, UR4 ;  /* 0x00000017ff048299 */ /* 0x000fe40008011604 */
[----:B------:R-:W-:Y:S02]  /*4cb0*/  UIMAD UR8, UR39, UR11, UR6 ;  /* 0x0000000b270872a4 */ /* 0x000fe4000f8e0206 */
[----:B------:R-:W-:Y:S02]  /*4cc0*/  @!UP0 USEL UR4, UR5, UR4, !UP1 ;  /* 0x0000000405048287 */ /* 0x000fe4000c800000 */
[----:B------:R-:W-:Y:S02]  /*4cd0*/  UISETP.NE.AND UP1, UPT, UR20, URZ, UPT ;  /* 0x000000ff1400728c */ /* 0x000fe4000bf25270 */
[----:B------:R-:W-:Y:S02]  /*4ce0*/  @!UP0 UIMAD UR8, UR7, UR8, UR4 ;  /* 0x00000008070882a4 */ /* 0x000fe4000f8e0204 */
[----:B------:R-:W-:Y:S02]  /*4cf0*/  @!UP0 UIADD3 UR9, UPT, UPT, UR10, -UR4, URZ ;  /* 0x800000040a098290 */ /* 0x000fe4000fffe0ff */
[----:B------:R-:W-:Y:S02]  /*4d00*/  UIADD3 UR4, UPT, UPT, -UR5, URZ, URZ ;  /* 0x000000ff05047290 */ /* 0x000fe4000fffe1ff */
[----:B------:R-:W-:Y:S02]  /*4d10*/  UIADD3 UR7, UPT, UPT, -UR6, URZ, URZ ;  /* 0x000000ff06077290 */ /* 0x000fe4000fffe1ff */
[----:B------:R-:W-:Y:S02]  /*4d20*/  @!UP0 UIMAD UR6, UR9, UR39, UR5 ;  /* 0x00000027090682a4 */ /* 0x000fe4000f8e0205 */
[----:B------:R-:W-:Y:S02]  /*4d30*/  UIMAD UR14, UR15, UR4, UR14 ;  /* 0x000000040f0e72a4 */ /* 0x000fe4000f8e020e */
[----:B------:R-:W-:Y:S01]  /*4d40*/  UIMAD UR13, UR42, UR7, UR13 ;  /* 0x000000072a0d72a4 */ /* 0x000fe2000f8e020d */
[----:B------:R-:W-:Y:S02]  /*4d50*/  @!UP0 UMOV UR5, UR8 ;  /* 0x0000000800058c82 */ /* 0x000fe40008000000 */
[----:B------:R-:W-:Y:S02]  /*4d60*/  UIMAD UR14, UR5, UR15, UR14 ;  /* 0x0000000f050e72a4 */ /* 0x000fe4000f8e020e */
[----:B------:R-:W-:Y:S11]  /*4d70*/  UIMAD UR13, UR6, UR42, UR13 ;  /* 0x0000002a060d72a4 */ /* 0x000ff6000f8e020d */
[----:B------:R-:W-:Y:S01]  /*4d80*/  @!UPT UIADD3 URZ, UPT, UPT, URZ, URZ, URZ ;  /* 0x000000fffffff290 */ /* 0x000fe2000fffe0ff */
.L_x_78:
[----:B------:R-:W3:Y:S01]  /*4d90*/  @!UP3 LDCU.128 UR8, c[0x0][0xb10] ;  /* 0x00016200ff08b7ac */ /* 0x000ee20008000c00 */
[----:B------:R-:W-:Y:S02]  /*4da0*/  ISETP.NE.U32.AND P0, PT, RZ, UR30, PT ;  /* 0x0000001eff007c0c */ /* 0x000fe4000bf05070 */
[----:B------:R-:W-:Y:S02]  /*4db0*/  SHF.L.U32 R4, R11, 0x1f, RZ ;  /* 0x0000001f0b047819 */ /* 0x000fe400000006ff */
[----:B------:R-:W-:Y:S01]  /*4dc0*/  ISETP.NE.AND.EX P0, PT, RZ, UR31, PT, P0 ;  /* 0x0000001fff007c0c */ /* 0x000fe2000bf05300 */
[----:B------:R-:W4:Y:S01]  /*4dd0*/  @!UP3 LDCU UR5, c[0x0][0xb0c] ;  /* 0x00016180ff05b7ac */ /* 0x000f220008000800 */
[----:B------:R-:W-:Y:S02]  /*4de0*/  USHF.L.U32 UR35, UR24, 0x6, URZ ;  /* 0x0000000618237899 */ /* 0x000fe400080006ff */
[----:B------:R-:W-:Y:S02]  /*4df0*/  USHF.L.U32 UR34, UR28, 0x7, URZ ;  /* 0x000000071c227899 */ /* 0x000fe400080006ff */
[----:B---3--:R-:W-:Y:S07]  /*4e00*/  UIMAD.WIDE.U32 UR6, UR14, UR8, URZ ;  /* 0x000000080e0672a5 */ /* 0x008fee000f8e00ff */
[----:B------:R-:W-:Y:S01]  /*4e10*/  @!UP3 UMOV UR4, UR7 ;  /* 0x000000070004bc82 */ /* 0x000fe20008000000 */
[----:B----4-:R-:W-:Y:S02]  /*4e20*/  @!UP3 UISETP.NE.AND UP0, UPT, UR5, 0x1, UPT ;  /* 0x000000010500b88c */ /* 0x010fe4000bf05270 */
[----:B------:R-:W-:Y:S02]  /*4e30*/  @!UP3 USHF.R.U32.HI UR4, URZ, UR9, UR4 ;  /* 0x00000009ff04b299 */ /* 0x000fe40008011604 */
[----:B------:R-:W-:Y:S02]  /*4e40*/  UIMAD.WIDE.U32 UR6, UR13, UR11, URZ ;  /* 0x0000000b0d0672a5 */ /* 0x000fe4000f8e00ff */
[----:B------:R-:W-:Y:S02]  /*4e50*/  @!UP3 USEL UR8, UR14, UR4, !UP0 ;  /* 0x000000040e08b287 */ /* 0x000fe4000c000000 */
[----:B------:R-:W-:Y:S03]  /*4e60*/  @!UP3 UISETP.NE.AND UP0, UPT, UR10, 0x1, UPT ;  /* 0x000000010a00b88c */ /* 0x000fe6000bf05270 */
[----:B------:R-:W-:Y:S02]  /*4e70*/  @!UP3 UMOV UR6, UR7 ;  /* 0x000000070006bc82 */ /* 0x000fe40008000000 */
[----:B------:R-:W3:Y:S02]  /*4e80*/  @!UP3 LDCU UR4, c[0x0][0xb20] ;  /* 0x00016400ff04b7ac */ /* 0x000ee40008000800 */
[----:B---3--:R-:W-:Y:S04]  /*4e90*/  @!UP3 USHF.R.U32.HI UR6, URZ, UR4, UR6 ;  /* 0x00000004ff06b299 */ /* 0x008fe80008011606 */
[----:B------:R-:W-:Y:S04]  /*4ea0*/  @!UP3 USEL UR6, UR13, UR6, !UP0 ;  /* 0x000000060d06b287 */ /* 0x000fe8000c000000 */
[----:B------:R-:W-:Y:S02]  /*4eb0*/  @!UP3 UIADD3 UR4, UPT, UPT, -UR8, UR6, URZ ;  /* 0x000000060804b290 */ /* 0x000fe4000fffe1ff */
[----:B------:R-:W-:Y:S02]  /*4ec0*/  @!UP3 UIADD3 UR6, UPT, UPT, UR8, -UR6, URZ ;  /* 0x800000060806b290 */ /* 0x000fe4000fffe0ff */
[----:B------:R-:W-:Y:S02]  /*4ed0*/  @!UP3 UIMAD UR14, UR4, UR5, UR14 ;  /* 0x00000005040eb2a4 */ /* 0x000fe4000f8e020e */
[----:B------:R-:W-:Y:S01]  /*4ee0*/  @!UP3 UIMAD UR13, UR6, UR10, UR13 ;  /* 0x0000000a060db2a4 */ /* 0x000fe2000f8e020d */
[----:B------:R-:W-:Y:S11]  /*4ef0*/  BRA.U UP4, `(.L_x_79) ;  /* 0x0000000104107547 */ /* 0x000ff6000b800000 */
[----:B------:R-:W-:Y:S04]  /*4f00*/  MOV R2, UR44 ;  /* 0x0000002c00027c02 */ /* 0x000fe80008000f00 */
[----:B------:R-:W-:Y:S04]  /*4f10*/  SHF.L.U32 R2, R2, 0x1f, RZ ;  /* 0x0000001f02027819 */ /* 0x000fe800000006ff */
[----:B------:R-:W3:Y:S02]  /*4f20*/  SYNCS.PHASECHK.TRANS64.TRYWAIT P1, [UR21+0x68], R2 ;  /* 0x00006802ff0075a7 */ /* 0x000ee40008021115 */
[----:B---3--:R-:W-:Y:S05]  /*4f30*/  @!P1 BRA `(.L_x_80) ;  /* 0x0000004400449947 */ /* 0x008fea0003800000 */
.L_x_79:
[----:B------:R-:W-:Y:S05]  /*4f40*/  BRA.U !UP6, `(.L_x_81) ;  /* 0x000000010e387547 */ /* 0x000fea000b800000 */
[----:B------:R-:W-:Y:S01]  /*4f50*/  UPLOP3.LUT UP1, UPT, UPT, UPT, UP5, 0x80, 0x8 ;  /* 0x000000000008789c */ /* 0x000fe20003f2f050 */
[----:B--2---:R-:W-:Y:S01]  /*4f60*/  HFMA2 R0, -RZ, RZ, 0, 5.9604644775390625e-08 ;  /* 0x00000001ff007431 */ /* 0x004fe200000001ff */
[----:B------:R-:W2:Y:S01]  /*4f70*/  LDCU.64 UR8, c[0x0][0x358] ;  /* 0x00006b00ff0877ac */ /* 0x000ea20008000a00 */
[----:B------:R-:W-:Y:S03]  /*4f80*/  IMAD.MOV.U32 R45, RZ, RZ, 0x1 ;  /* 0x00000001ff2d7424 */ /* 0x000fe600078e00ff */
[----:B------:R-:W-:Y:S05]  /*4f90*/  PLOP3.LUT P1, PT, PT, PT, UP1, 0x80, 0x8 ;  /* 0x000000000008781c */ /* 0x000fea0003f2f018 */
[----:B------:R-:W3:Y:S01]  /*4fa0*/  @UP1 LDCU.64 UR4, c[0x0][0x888] ;  /* 0x00011100ff0417ac */ /* 0x000ee20008000a00 */
[----:B------:R-:W-:Y:S07]  /*4fb0*/  @UP1 UIMAD UR6, UR60, UR30, URZ ;  /* 0x0000001e3c0612a4 */ /* 0x000fee000f8e02ff */
[----:B------:R-:W-:Y:S01]  /*4fc0*/  @!P1 PRMT R45, R0, 0x7610, R45 ;  /* 0x00007610002d9816 */ /* 0x000fe2000000002d */
[----:B---3--:R-:W-:Y:S06]  /*4fd0*/  @UP1 UIMAD.WIDE UR4, UR6, 0x4, UR4 ;  /* 0x00000004060418a5 */ /* 0x008fec000f8e0204 */
[----:B------:R-:W-:Y:S01]  /*4fe0*/  IMAD.U32 R6, RZ, RZ, UR4 ;  /* 0x00000004ff067e24 */ /* 0x000fe2000f8e00ff */
[----:B------:R-:W-:Y:S04]  /*4ff0*/  MOV R7, UR5 ;  /* 0x0000000500077c02 */ /* 0x000fe80008000f00 */
[----:B------:R-:W3:Y:S01]  /*5000*/  @!UP1 LDCU UR4, c[0x0][0x880] ;  /* 0x00011000ff0497ac */ /* 0x000ee20008000800 */
[----:B--2--5:R4:W5:Y:S02]  /*5010*/  @P1 LDG.E R27, desc[UR8][R6.64] ;  /* 0x00000008061b1981 */ /* 0x024964000c1e1900 */
[----:B---34-:R-:W-:Y:S07]  /*5020*/  @!P1 IMAD.U32 R27, RZ, RZ, UR4 ;  /* 0x00000004ff1b9e24 */ /* 0x018fee000f8e00ff */
.L_x_81:
[----:B-----5:R-:W-:Y:S01]  /*5030*/  @!P0 FSETP.EQ.AND P2, PT, R27, RZ, PT ;  /* 0x000000ff1b00820b */ /* 0x020fe20003f42000 */
[----:B------:R-:W-:Y:S01]  /*5040*/  @!UPT UIADD3 URZ, UPT, UPT, URZ, URZ, URZ ;  /* 0x000000fffffff290 */ /* 0x000fe2000fffe0ff */
[----:B------:R-:W-:Y:S11]  /*5050*/  @!P0 BRA `(.L_x_82) ;  /* 0x0000000000148947 */ /* 0x000ff60003800000 */
[----:B------:R-:W-:Y:S02]  /*5060*/  LOP3.LUT P0, RZ, R45, 0xff, RZ, 0xc0, !PT ;  /* 0x000000ff2dff7812 */ /* 0x000fe4000780c0ff */
[----:B------:R-:W-:Y:S04]  /*5070*/  PLOP3.LUT P2, PT, PT, PT, UP1, 0x80, 0x8 ;  /* 0x000000000008781c */ /* 0x000fe80003f4f018 */
[----:B------:R-:W-:Y:S07]  /*5080*/  PLOP3.LUT P2, PT, P2, PT, PT, 0x8, 0x80 ;  /* 0x000000000080781c */ /* 0x000fee000174e170 */
[----:B------:R-:W-:Y:S11]  /*5090*/  @P0 FSETP.EQ.AND P2, PT, R27, RZ, PT ;  /* 0x000000ff1b00020b */ /* 0x000ff60003f42000 */
[----:B------:R-:W-:Y:S02]  /*50a0*/  @!UPT UIADD3 URZ, UPT, UPT, URZ, URZ, URZ ;  /* 0x000000fffffff290 */ /* 0x000fe4000fffe0ff */
.L_x_82:
[----:B------:R-:W3:Y:S01]  /*50b0*/  SYNCS.PHASECHK.TRANS64.TRYWAIT P0, [UR21+0x40], R4 ;  /* 0x00004004ff0075a7 */ /* 0x000ee20008001115 */
[----:B------:R-:W-:Y:S04]  /*50c0*/  ELECT P1, URZ, PT ;  /* 0x0000000000ff782f */ /* 0x000fe80003820000 */
[----:B------:R-:W-:Y:S01]  /*50d0*/  PLOP3.LUT P1, PT, P2, P1, PT, 0xf2, 0x2f ;  /* 0x00000000002f781c */ /* 0x000fe20001723e72 */
[----:B------:R-:W-:Y:S01]  /*50e0*/  @!UPT UIADD3 URZ, UPT, UPT, URZ, URZ, URZ ;  /* 0x000000fffffff290 */ /* 0x000fe2000fffe0ff */
[----:B---3--:R-:W-:Y:S11]  /*50f0*/  @!P0 BRA `(.L_x_83) ;  /* 0x0000004000ec8947 */ /* 0x008ff60003800000 */
.L_x_166:
[----:B--2---:R-:W-:Y:S01]  /*5100*/  @!P1 IADD3 R2, P0, PT, R12, 0x580, RZ ;  /* 0x000005800c029810 */ /* 0x004fe20007f1e0ff */
[----:B------:R-:W-:Y:S01]  /*5110*/  VOTEU.ALL UP0, P1 ;  /* 0x0000000000ff7886 */ /* 0x000fe20000800000 */
[----:B------:R-:W-:Y:S01]  /*5120*/  UMOV UR6, 0x0 ;  /* 0x0000000000067882 */ /* 0x000fe20000000000 */
[----:B------:R-:W-:Y:S01]  /*5130*/  UMOV UR7, 0x10000000 ;  /* 0x1000000000077882 */ /* 0x000fe20000000000 */
[----:B------:R-:W-:Y:S01]  /*5140*/  @!P1 R2UR UR5, R2 ;  /* 0x00000000020592ca */ /* 0x000fe200000e0000 */
[----:B------:R-:W-:Y:S01]  /*5150*/  @!P1 IMAD.X R0, RZ, RZ, R13, P0 ;  /* 0x000000ffff009224 */ /* 0x000fe200000e060d */
[----:B------:R-:W-:Y:S01]  /*5160*/  @!UP0 UIADD3 UR32, UPT, UPT, UR21, 0x200, URZ ;  /* 0x0000020015208890 */ /* 0x000fe2000fffe0ff */
[----:B------:R-:W-:Y:S01]  /*5170*/  VOTEU.ALL UP0, P1 ;  /* 0x0000000000ff7886 */ /* 0x000fe20000800000 */
[----:B------:R-:W-:Y:S02]  /*5180*/  UMOV UR36, UR60 ;  /* 0x0000003c00247c82 */ /* 0x000fe40008000000 */
[----:B------:R-:W-:Y:S01]  /*5190*/  @!P1 R2UR UR4, R0 ;  /* 0x00000000000492ca */ /* 0x000fe200000e0000 */
[----:B------:R-:W-:Y:S06]  /*51a0*/  @!P1 IMAD.MOV.U32 R0, RZ, RZ, 0x1000 ;  /* 0x00001000ff009424 */ /* 0x000fec00078e00ff */
[----:B------:R-:W-:Y:S06]  /*51b0*/  IMAD.U32 R6, RZ, RZ, UR5 ;  /* 0x00000005ff067e24 */ /* 0x000fec000f8e00ff */
[----:B------:R-:W-:Y:S01]  /*51c0*/  IMAD.U32 R7, RZ, RZ, UR4 ;  /* 0x00000004ff077e24 */ /* 0x000fe2000f8e00ff */
[----:B------:R-:W-:Y:S04]  /*51d0*/  @!P1 R2UR UR4, R6 ;  /* 0x00000000060492ca */ /* 0x000fe800000e0000 */
[----:B------:R-:W-:Y:S11]  /*51e0*/  @!P1 R2UR UR5, R7 ;  /* 0x00000000070592ca */ /* 0x000ff600000e0000 */
[----:B------:R-:W-:Y:S02]  /*51f0*/  @!UPT UIADD3 URZ, UPT, UPT, URZ, URZ, URZ ;  /* 0x000000fffffff290 */ /* 0x000fe4000fffe0ff */
[----:B------:R2:W-:Y:S01]  /*5200*/  @!UP0 UTMALDG.3D [UR32], [UR4], desc[UR6] ;  /* 0x00000620040085b4 */ /* 0x0005e20008011000 */
[----:B------:R3:W-:Y:S01]  /*5210*/  @!P1 SYNCS.ARRIVE.TRANS64.RED.A0TR RZ, [UR21+0x20], R0 ;  /* 0x00002000ffff99a7 */ /* 0x0007e20008300415 */
[----:B--2---:R-:W-:Y:S09]  /*5220*/  UPRMT UR4, UR55, 0x654, UR33 ;  /* 0x0000065437047896 */ /* 0x004ff20008000021 */
[----:B------:R-:W-:Y:S01]  /*5230*/  SYNCS.ARRIVE.TRANS64.RED.A1T0 RZ, [UR4], RZ ;  /* 0x000000ffffff79a7 */ /* 0x000fe20008100404 */
[----:B------:R-:W2:Y:S02]  /*5240*/  SYNCS.PHASECHK.TRANS64.TRYWAIT P0, [UR21+0x48], R4 ;  /* 0x00004804ff0075a7 */ /* 0x000ea40008001115 */
[----:B--23--:R-:W-:Y:S05]  /*5250*/  @!P0 BRA `(.L_x_84) ;  /* 0x0000004000ac8947 */ /* 0x00cfea0003800000 */
.L_x_168:
[----:B------:R-:W-:Y:S01]  /*5260*/  @!P1 IADD3 R2, P0, PT, R12, 0x580, RZ ;  /* 0x000005800c029810 */ /* 0x000fe20007f1e0ff */
[----:B------:R-:W-:Y:S01]  /*5270*/  VOTEU.ALL UP0, P1 ;  /* 0x0000000000ff7886 */ /* 0x000fe20000800000 */
[----:B------:R-:W-:Y:S01]  /*5280*/  UMOV UR6, 0x0 ;  /* 0x0000000000067882 */ /* 0x000fe20000000000 */
[----:B------:R-:W-:Y:S01]  /*5290*/  UMOV UR7, 0x10000000 ;  /* 0x1000000000077882 */ /* 0x000fe20000000000 */
[----:B------:R-:W-:Y:S01]  /*52a0*/  @!P1 R2UR UR5, R2 ;  /* 0x00000000020592ca */ /* 0x000fe200000e0000 */
[----:B--2---:R-:W-:Y:S01]  /*52b0*/  @!P1 IMAD.X R0, RZ, RZ, R13, P0 ;  /* 0x000000ffff009224 */ /* 0x004fe200000e060d */
[----:B------:R-:W-:Y:S02]  /*52c0*/  @!UP0 UIADD3 UR26, UPT, UPT, UR34, 0x20, URZ ;  /* 0x00000020221a8890 */ /* 0x000fe4000fffe0ff */
[----:B------:R-:W-:Y:S02]  /*52d0*/  @!UP0 UIADD3 UR24, UPT, UPT, UR21, 0x1200, URZ ;  /* 0x0000120015188890 */ /* 0x000fe4000fffe0ff */
[----:B------:R-:W-:Y:S01]  /*52e0*/  @!P1 R2UR UR4, R0 ;  /* 0x00000000000492ca */ /* 0x000fe200000e0000 */
[----:B------:R-:W-:Y:S01]  /*52f0*/  VOTEU.ALL UP0, P1 ;  /* 0x0000000000ff7886 */ /* 0x000fe20000800000 */
[----:B------:R-:W-:Y:S01]  /*5300*/  UMOV UR27, UR35 ;  /* 0x00000023001b7c82 */ /* 0x000fe20008000000 */
[----:B------:R-:W-:Y:S01]  /*5310*/  UMOV UR28, UR60 ;  /* 0x0000003c001c7c82 */ /* 0x000fe20008000000 */
[----:B------:R-:W-:Y:S03]  /*5320*/  @!P1 IMAD.MOV.U32 R0, RZ, RZ, 0x1000 ;  /* 0x00001000ff009424 */ /* 0x000fe600078e00ff */
        /* <DEDUP_REMOVED lines=11> */
.L_x_170:
[----:B------:R-:W-:Y:S01]  /*53e0*/  @!P1 IADD3 R2, P0, PT, R12, 0x580, RZ ;  /* 0x000005800c029810 */ /* 0x000fe20007f1e0ff */
[----:B------:R-:W-:Y:S01]  /*53f0*/  VOTEU.ALL UP0, P1 ;  /* 0x0000000000ff7886 */ /* 0x000fe20000800000 */
[----:B------:R-:W-:Y:S01]  /*5400*/  UMOV UR6, 0x0 ;  /* 0x0000000000067882 */ /* 0x000fe20000000000 */
[----:B------:R-:W-:Y:S01]  /*5410*/  UMOV UR7, 0x10000000 ;  /* 0x1000000000077882 */ /* 0x000fe20000000000 */
[----:B------:R-:W-:Y:S01]  /*5420*/  @!P1 R2UR UR5, R2 ;  /* 0x00000000020592ca */ /* 0x000fe200000e0000 */
[----:B--2---:R-:W-:Y:S01]  /*5430*/  @!P1 IMAD.X R0, RZ, RZ, R13, P0 ;  /* 0x000000ffff009224 */ /* 0x004fe200000e060d */
[----:B------:R-:W-:Y:S01]  /*5440*/  @!UP0 UIADD3 UR18, UPT, UPT, UR34, 0x40, URZ ;  /* 0x0000004022128890 */ /* 0x000fe2000fffe0ff */
[----:B------:R-:W-:Y:S01]  /*5450*/  VIADD R10, R10, 0x1 ;  /* 0x000000010a0a7836 */ /* 0x000fe20000000000 */
        /* <DEDUP_REMOVED lines=17> */
.L_x_172:
[----:B------:R-:W-:Y:S01]  /*5570*/  @!P1 IADD3 R2, P0, PT, R12, 0x580, RZ ;  /* 0x000005800c029810 */ /* 0x000fe20007f1e0ff */
[----:B------:R-:W-:Y:S01]  /*5580*/  VOTEU.ALL UP0, P1 ;  /* 0x0000000000ff7886 */ /* 0x000fe20000800000 */
[----:B------:R-:W-:Y:S01]  /*5590*/  UMOV UR6, 0x0 ;  /* 0x0000000000067882 */ /* 0x000fe20000000000 */
[----:B------:R-:W-:Y:S01]  /*55a0*/  UMOV UR7, 0x10000000 ;  /* 0x1000000000077882 */ /* 0x000fe20000000000 */
[----:B------:R-:W-:Y:S01]  /*55b0*/  @!P1 R2UR UR5, R2 ;  /* 0x00000000020592ca */ /* 0x000fe200000e0000 */
[----:B--2---:R-:W-:Y:S01]  /*55c0*/  @!P1 IMAD.X R0, RZ, RZ, R13, P0 ;  /* 0x000000ffff009224 */ /* 0x004fe200000e060d */
[----:B------:R-:W-:Y:S01]  /*55d0*/  @!UP0 UIADD3 UR10, UPT, UPT, UR34, 0x60, URZ ;  /* 0x00000060220a8890 */ /* 0x000fe2000fffe0ff */
[----:B------:R-:W-:Y:S01]  /*55e0*/  R2UR UR18, R47 ;  /* 0x000000002f1272ca */ /* 0x000fe200000e0000 */
[----:B------:R-:W-:Y:S01]  /*55f0*/  @!UP0 UIADD3 UR8, UPT, UPT, UR21, 0x3200, URZ ;  /* 0x0000320015088890 */ /* 0x000fe2000fffe0ff */
[----:B------:R-:W-:Y:S01]  /*5600*/  R2UR UR16, R48 ;  /* 0x00000000301072ca */ /* 0x000fe200000e0000 */
[----:B------:R-:W-:Y:S01]  /*5610*/  @!UP0 UIADD3 UR9, UPT, UPT, UR21, 0x38, URZ ;  /* 0x0000003815098890 */ /* 0x000fe2000fffe0ff */
[----:B------:R-:W-:Y:S01]  /*5620*/  @!P1 R2UR UR4, R0 ;  /* 0x00000000000492ca */ /* 0x000fe200000e0000 */
[----:B------:R-:W-:Y:S01]  /*5630*/  VOTEU.ALL UP0, P1 ;  /* 0x0000000000ff7886 */ /* 0x000fe20000800000 */
[----:B------:R-:W-:Y:S01]  /*5640*/  UMOV UR11, UR35 ;  /* 0x00000023000b7c82 */ /* 0x000fe20008000000 */
[----:B------:R-:W-:Y:S01]  /*5650*/  UMOV UR12, UR60 ;  /* 0x0000003c000c7c82 */ /* 0x000fe20008000000 */
[C---:B------:R-:W-:Y:S01]  /*5660*/  ISETP.NE.AND P0, PT, R10.reuse, 0x2, PT ;  /* 0x000000020a00780c */ /* 0x040fe20003f05270 */
[----:B------:R-:W-:Y:S01]  /*5670*/  UMOV UR60, UR29 ;  /* 0x0000001d003c7c82 */ /* 0x000fe20008000000 */
[----:B------:R-:W-:Y:S01]  /*5680*/  IMAD.U32 R4, RZ, RZ, UR5 ;  /* 0x00000005ff047e24 */ /* 0x000fe2000f8e00ff */
[----:B------:R-:W-:Y:S01]  /*5690*/  LOP3.LUT R11, R11, 0x1, RZ, 0x3c, !PT ;  /* 0x000000010b0b7812 */ /* 0x000fe200078e3cff */
[----:B------:R-:W-:Y:S01]  /*56a0*/  UPLOP3.LUT UP4, UPT, UPT, UPT, UPT, 0x80, 0x8 ;  /* 0x000000000008789c */ /* 0x000fe20003f8f070 */
[----:B------:R-:W-:Y:S01]  /*56b0*/  SEL R0, RZ, 0x1, P0 ;  /* 0x00000001ff007807 */ /* 0x000fe20000000000 */
[----:B------:R-:W-:Y:S01]  /*56c0*/  UIADD3 UR28, UPT, UPT, UR13, UR18, URZ ;  /* 0x000000120d1c7290 */ /* 0x000fe2000fffe0ff */
[----:B------:R-:W-:Y:S01]  /*56d0*/  SEL R10, R10, RZ, P0 ;  /* 0x000000ff0a0a7207 */ /* 0x000fe20000000000 */
[----:B------:R-:W-:Y:S01]  /*56e0*/  UIADD3 UR24, UPT, UPT, UR14, UR16, URZ ;  /* 0x000000100e187290 */ /* 0x000fe2000fffe0ff */
[----:B------:R-:W-:Y:S01]  /*56f0*/  IMAD.U32 R5, RZ, RZ, UR4 ;  /* 0x00000004ff057e24 */ /* 0x000fe2000f8e00ff */
[----:B------:R-:W-:Y:S02]  /*5700*/  @!P1 R2UR UR4, R4 ;  /* 0x00000000040492ca */ /* 0x000fe400000e0000 */
[----:B------:R-:W-:Y:S02]  /*5710*/  LOP3.LUT R9, R9, R0, RZ, 0x3c, !PT ;  /* 0x0000000009097212 */ /* 0x000fe400078e3cff */
[----:B------:R-:W-:Y:S11]  /*5720*/  @!P1 R2UR UR5, R5 ;  /* 0x00000000050592ca */ /* 0x000ff600000e0000 */
[----:B------:R-:W-:Y:S02]  /*5730*/  @!UPT UIADD3 URZ, UPT, UPT, URZ, URZ, URZ ;  /* 0x000000fffffff290 */ /* 0x000fe4000fffe0ff */
[----:B------:R2:W-:Y:S01]  /*5740*/  @!UP0 UTMALDG.3D [UR8], [UR4], desc[UR6] ;  /* 0x00000608040085b4 */ /* 0x0005e20008011000 */
[----:B------:R2:W-:Y:S01]  /*5750*/  @!P1 SYNCS.ARRIVE.TRANS64.RED.A0TR RZ, [UR21+0x38], R3 ;  /* 0x00003803ffff99a7 */ /* 0x0005e20008300415 */
[----:B------:R-:W-:Y:S01]  /*5760*/  SYNCS.ARRIVE.TRANS64.RED.A1T0 RZ, [UR45], RZ ;  /* 0x000000ffffff79a7 */ /* 0x000fe2000810042d */
[----:B------:R-:W-:Y:S05]  /*5770*/  BRA.U UP2, `(.L_x_87) ;  /* 0xfffffff102487547 */ /* 0x000fea000b83ffff */
[----:B------:R-:W-:-:S04]  /*5780*/  SHF.L.U32 R2, R11, 0x1f, RZ ;  /* 0x0000001f0b027819 */ /* 0x000fc800000006ff */
[----:B------:R-:W3:Y:S02]  /*5790*/  SYNCS.PHASECHK.TRANS64.TRYWAIT P0, [UR21+0x40], R2 ;  /* 0x00004002ff0075a7 */ /* 0x000ee40008001115 */
[----:B---3--:R-:W-:Y:S05]  /*57a0*/  @!P0 BRA `(.L_x_88) ;  /* 0x0000003c00a08947 */ /* 0x008fea0003800000 */
.L_x_174:
[----:B------:R-:W4:Y:S02]  /*57b0*/  SYNCS.PHASECHK.TRANS64.TRYWAIT P0, [UR21+0x48], R2 ;  /* 0x00004802ff0075a7 */ /* 0x000f240008001115 */
[----:B----4-:R-:W-:Y:S05]  /*57c0*/  @!P0 BRA `(.L_x_89) ;  /* 0x0000003c00b08947 */ /* 0x010fea0003800000 */
.L_x_176:
[----:B------:R-:W4:Y:S02]  /*57d0*/  SYNCS.PHASECHK.TRANS64.TRYWAIT P0, [UR21+0x50], R2 ;  /* 0x00005002ff0075a7 */ /* 0x000f240008001115 */
[----:B----4-:R-:W-:Y:S05]  /*57e0*/  @!P0 BRA `(.L_x_90) ;  /* 0x0000003c00c08947 */ /* 0x010fea0003800000 */
.L_x_178:
[----:B---3--:R-:W-:-:S07]  /*57f0*/  MOV R0, UR21 ;  /* 0x0000001500007c02 */ /* 0x008fce0008000f00 */
.L_x_91:
[----:B---3--:R-:W-:-:S04]  /*5800*/  SHF.L.U32 R2, R11, 0x1f, RZ ;  /* 0x0000001f0b027819 */ /* 0x008fc800000006ff */
[----:B------:R3:W4:Y:S03]  /*5810*/  SYNCS.PHASECHK.TRANS64.TRYWAIT P0, [R0+URZ+0x58], R2 ;  /* 0x00005802000075a7 */ /* 0x00072600080011ff */
[----:B----4-:R-:W-:Y:S05]  /*5820*/  @!P0 NANOSLEEP.SYNCS 0x989680 ;  /* 0x009896800000895d */ /* 0x010fea0003900000 */
[----:B------:R-:W4:Y:S02]  /*5830*/  @!P0 SYNCS.PHASECHK.TRANS64 P0, [R0+URZ+0x58], R2 ;  /* 0x00005802000085a7 */ /* 0x000f2400080010ff */
[----:B-12-4-:R-:W-:Y:S05]  /*5840*/  @P0 EXIT ;  /* 0x000000000000094d */ /* 0x016fea0003800000 */
[----:B------:R-:W-:Y:S05]  /*5850*/  BRA `(.L_x_91) ;  /* 0xfffffffc00e87947 */ /* 0x000fea000383ffff */
.L_x_76:
[----:B------:R-:W-:-:S06]  /*5860*/  UISETP.GE.AND UP0, UPT, UR18, 0x4, UPT ;  /* 0x000000041200788c */ /* 0x000fcc000bf06270 */
[----:B------:R-:W-:-:S13]  /*5870*/  PLOP3.LUT P0, PT, PT, PT, UP0, 0x80, 0x8 ;  /* 0x000000000008781c */ /* 0x000fda0003f0f008 */
[----:B-1----:R-:W-:Y:S05]  /*5880*/  @!P0 EXIT ;  /* 0x000000000000894d */ /* 0x002fea0003800000 */
[----:B------:R-:W-:Y:S01]  /*5890*/  BAR.SYNC.DEFER_BLOCKING 0x6, 0xa0 ;  /* 0x0182800000007b1d */ /* 0x000fe20000010000 */
[C---:B------:R-:W-:Y:S01]  /*58a0*/  IMAD.SHL.U32 R3, R56.reuse, 0x20, RZ ;  /* 0x0000002038037824 */ /* 0x040fe200078e00ff */
[C---:B------:R-:W-:Y:S01]  /*58b0*/  LOP3.LUT P0, RZ, R56.reuse, 0x4, RZ, 0xc0, !PT ;  /* 0x0000000438ff7812 */ /* 0x040fe2000780c0ff */
[C---:B------:R-:W-:Y:S01]  /*58c0*/  IMAD.SHL.U32 R2, R56.reuse, 0x10, RZ ;  /* 0x0000001038027824 */ /* 0x040fe200078e00ff */
[----:B------:R-:W-:Y:S01]  /*58d0*/  CS2R R52, SRZ ;  /* 0x0000000000347805 */ /* 0x000fe2000001ff00 */
[C---:B------:R-:W-:Y:S01]  /*58e0*/  IMAD.SHL.U32 R44, R56.reuse, 0x4, RZ ;  /* 0x00000004382c7824 */ /* 0x040fe200078e00ff */
[----:B------:R-:W-:Y:S01]  /*58f0*/  UMOV UR43, 0x400 ;  /* 0x00000400002b7882 */ /* 0x000fe20000000000 */
[----:B------:R-:W1:Y:S01]  /*5900*/  LDCU.64 UR4, c[0x0][0x890] ;  /* 0x00011200ff0477ac */ /* 0x000e620008000a00 */
[----:B------:R-:W2:Y:S01]  /*5910*/  LDC.64 R42, c[0x0][0x8b0] ;  /* 0x00022c00ff2a7b82 */ /* 0x000ea20000000a00 */
[----:B------:R-:W-:Y:S01]  /*5920*/  LOP3.LUT R6, R3, 0xc0, RZ, 0xc0, !PT ;  /* 0x000000c003067812 */ /* 0x000fe200078ec0ff */
[----:B------:R-:W-:Y:S01]  /*5930*/  IMAD.U32 R23, R56, 0x10000, RZ ;  /* 0x0001000038177824 */ /* 0x000fe200078e00ff */
[----:B------:R-:W-:Y:S01]  /*5940*/  ULEA UR43, UR55, UR43, 0x18 ;  /* 0x0000002b372b7291 */ /* 0x000fe2000f8ec0ff */
[----:B------:R-:W-:Y:S01]  /*5950*/  LOP3.LUT R2, R2, 0x600, RZ, 0xc0, !PT ;  /* 0x0000060002027812 */ /* 0x000fe200078ec0ff */
[----:B------:R-:W-:Y:S01]  /*5960*/  IMAD.MOV.U32 R55, RZ, RZ, 0x20 ;  /* 0x00000020ff377424 */ /* 0x000fe200078e00ff */
[----:B------:R-:W-:Y:S01]  /*5970*/  LOP3.LUT R44, R6, 0x18, R44, 0xf8, !PT ;  /* 0x00000018062c7812 */ /* 0x000fe200078ef82c */
[----:B------:R-:W-:Y:S01]  /*5980*/  IMAD.MOV.U32 R54, RZ, RZ, 0x1 ;  /* 0x00000001ff367424 */ /* 0x000fe200078e00ff */
[----:B------:R-:W3:Y:S01]  /*5990*/  LDC.64 R40, c[0x0][0x8a8] ;  /* 0x00022a00ff287b82 */ /* 0x000ee20000000a00 */
[----:B------:R-:W-:Y:S01]  /*59a0*/  SHF.R.U32.HI R6, RZ, 0x1, R56 ;  /* 0x00000001ff067819 */ /* 0x000fe20000011638 */
[----:B------:R-:W-:Y:S01]  /*59b0*/  IMAD.MOV.U32 R22, RZ, RZ, RZ ;  /* 0x000000ffff167224 */ /* 0x000fe200078e00ff */
[--C-:B------:R-:W-:Y:S01]  /*59c0*/  LOP3.LUT R2, R2, 0x20, R3.reuse, 0xf8, !PT ;  /* 0x0000002002027812 */ /* 0x100fe200078ef803 */
[----:B------:R-:W-:Y:S01]  /*59d0*/  IMAD.MOV.U32 R51, RZ, RZ, RZ ;  /* 0x000000ffff337224 */ /* 0x000fe200078e00ff */
[----:B------:R-:W-:Y:S01]  /*59e0*/  LOP3.LUT R23, R23, 0x600000, RZ, 0xc0, !PT ;  /* 0x0060000017177812 */ /* 0x000fe200078ec0ff */
[----:B------:R-:W4:Y:S01]  /*59f0*/  LDCU UR54, c[0x0][0x370] ;  /* 0x00006e00ff3677ac */ /* 0x000f220008000800 */
[----:B------:R-:W-:Y:S01]  /*5a00*/  LOP3.LUT R44, R44, 0x8, R6, 0x78, !PT ;  /* 0x000000082c2c7812 */ /* 0x000fe200078e7806 */
[----:B------:R-:W4:Y:S01]  /*5a10*/  LDS R0, [UR43+0x120] ;  /* 0x0001202bff007984 */ /* 0x000f220008000800 */
[----:B-1----:R-:W-:Y:S01]  /*5a20*/  IMAD.U32 R58, RZ, RZ, UR4 ;  /* 0x00000004ff3a7e24 */ /* 0x002fe2000f8e00ff */
[----:B------:R-:W-:Y:S01]  /*5a30*/  UIADD3 UR4, UPT, UPT, UR43, 0x200, URZ ;  /* 0x000002002b047890 */ /* 0x000fe2000fffe0ff */
[----:B------:R-:W-:Y:S01]  /*5a40*/  LOP3.LUT R2, R2, 0x100, R3, 0xf8, !PT ;  /* 0x0000010002027812 */ /* 0x000fe200078ef803 */
[----:B------:R-:W-:Y:S01]  /*5a50*/  IMAD.U32 R57, RZ, RZ, UR5 ;  /* 0x00000005ff397e24 */ /* 0x000fe2000f8e00ff */
[----:B------:R-:W-:Y:S01]  /*5a60*/  LOP3.LUT R56, R56, 0x60, RZ, 0xc0, !PT ;  /* 0x0000006038387812 */ /* 0x000fe200078ec0ff */
[----:B------:R-:W1:Y:S01]  /*5a70*/  LDCU UR42, c[0x0][0xb0c] ;  /* 0x00016180ff2a77ac */ /* 0x000e620008000800 */
[----:B------:R-:W-:Y:S01]  /*5a80*/  LOP3.LUT R44, R2, R44, RZ, 0xfc, !PT ;  /* 0x0000002c022c7212 */ /* 0x000fe200078efcff */
[----:B------:R-:W-:Y:S01]  /*5a90*/  IMAD.U32 R49, RZ, RZ, UR4 ;  /* 0x00000004ff317e24 */ /* 0x000fe2000f8e00ff */
[----:B------:R-:W-:Y:S01]  /*5aa0*/  SEL R55, R55, 0xffffffe0, !P0 ;  /* 0xffffffe037377807 */ /* 0x000fe20004000000 */
[----:B------:R-:W1:Y:S01]  /*5ab0*/  LDCU UR38, c[0x0][0xb30] ;  /* 0x00016600ff2677ac */ /* 0x000e620008000800 */
[----:B------:R-:W1:Y:S01]  /*5ac0*/  LDCU.64 UR52, c[0x0][0x888] ;  /* 0x00011100ff3477ac */ /* 0x000e620008000a00 */
[----:B------:R-:W1:Y:S01]  /*5ad0*/  LDCU.64 UR40, c[0x0][0xb28] ;  /* 0x00016500ff2877ac */ /* 0x000e620008000a00 */
[----:B------:R-:W1:Y:S01]  /*5ae0*/  LDCU.128 UR56, c[0x0][0xb10] ;  /* 0x00016200ff3877ac */ /* 0x000e620008000c00 */
[----:B------:R-:W1:Y:S01]  /*5af0*/  LDCU UR47, c[0x0][0x374] ;  /* 0x00006e80ff2f77ac */ /* 0x000e620008000800 */
[----:B------:R-:W-:Y:S01]  /*5b00*/  UMOV UR46, URZ ;  /* 0x000000ff002e7c82 */ /* 0x000fe20008000000 */
[----:B------:R-:W-:Y:S01]  /*5b10*/  UMOV UR45, URZ ;  /* 0x000000ff002d7c82 */ /* 0x000fe20008000000 */
[----:B-1234-:R-:W-:-:S07]  /*5b20*/  IMAD.IADD R23, R0, 0x1, R23 ;  /* 0x0000000100177824 */ /* 0x01efce00078e0217 */
.L_x_135:
[C---:B------:R-:W-:Y:S02]  /*5b30*/  LEA R3, R51.reuse, UR43, 0x3 ;  /* 0x0000002b33037c11 */ /* 0x040fe4000f8e18ff */
[----:B------:R-:W-:Y:S02]  /*5b40*/  SHF.L.U32 R0, R52, 0x1f, RZ ;  /* 0x0000001f34007819 */ /* 0x000fe400000006ff */
[----:B-1----:R-:W-:Y:S02]  /*5b50*/  LEA R4, R51, UR43, 0x4 ;  /* 0x0000002b33047c11 */ /* 0x002fe4000f8e20ff */
[----:B------:R-:W1:Y:S02]  /*5b60*/  SYNCS.PHASECHK.TRANS64.TRYWAIT P0, [R3+URZ+0x70], R0 ;  /* 0x00007000030075a7 */ /* 0x000e6400080011ff */
[----:B-12---:R-:W-:Y:S05]  /*5b70*/  @!P0 BRA `(.L_x_92) ;  /* 0x0000003800f48947 */ /* 0x006fea0003800000 */
.L_x_179:
[----:B------:R-:W2:Y:S01]  /*5b80*/  LDS.128 R4, [R4+0x100] ;  /* 0x0001000004047984 */ /* 0x000ea20000000c00 */
[----:B------:R-:W-:Y:S01]  /*5b90*/  UISETP.GE.AND UP0, UPT, UR39, 0x1, UPT ;  /* 0x000000012700788c */ /* 0x000fe2000bf06270 */
[----:B------:R-:W-:Y:S01]  /*5ba0*/  @!PT LDS RZ, [RZ] ;  /* 0x00000000fffff984 */ /* 0x000fe20000000800 */
[----:B------:R-:W-:Y:S01]  /*5bb0*/  @!PT LDS RZ, [RZ] ;  /* 0x00000000fffff984 */ /* 0x000fe20000000800 */
[----:B------:R-:W-:Y:S01]  /*5bc0*/  @!PT LDS RZ, [RZ] ;  /* 0x00000000fffff984 */ /* 0x000fe20000000800 */
[----:B------:R-:W-:Y:S01]  /*5bd0*/  @!PT LDS RZ, [RZ] ;  /* 0x00000000fffff984 */ /* 0x000fe20000000800 */
[----:B------:R3:W-:Y:S06]  /*5be0*/  MEMBAR.ALL.CTA ;  /* 0x0000000000007992 */ /* 0x0007ec0000008000 */
[----:B---3--:R-:W3:Y:S01]  /*5bf0*/  FENCE.VIEW.ASYNC.S ;  /* 0x00000000000073c6 */ /* 0x008ee20000000000 */
[----:B--2---:R-:W-:Y:S11]  /*5c00*/  LOP3.LUT P0, RZ, R6, 0x1, RZ, 0xc0, !PT ;  /* 0x0000000106ff7812 */ /* 0x004ff6000780c0ff */
[----:B------:R-:W-:Y:S02]  /*5c10*/  @!UPT UIADD3 URZ, UPT, UPT, URZ, URZ, URZ ;  /* 0x000000fffffff290 */ /* 0x000fe4000fffe0ff */
[----:B---3--:R-:W-:Y:S01]  /*5c20*/  VOTEU.ANY UP1, P0 ;  /* 0x0000000000ff7886 */ /* 0x008fe20000020100 */
[----:B------:R-:W-:Y:S01]  /*5c30*/  PLOP3.LUT P0, PT, PT, PT, UP1, 0x80, 0x8 ;  /* 0x000000000008781c */ /* 0x000fe20003f0f018 */
[----:B------:R-:W-:Y:S11]  /*5c40*/  UP2UR UR62, UPR, URZ, 0x2 ;  /* 0x00000002ff3e7883 */ /* 0x000ff60008000000 */
[----:B------:R-:W-:Y:S01]  /*5c50*/  @!UPT UIADD3 URZ, UPT, UPT, URZ, URZ, URZ ;  /* 0x000000fffffff290 */ /* 0x000fe2000fffe0ff */
[----:B-1----:R-:W-:Y:S02]  /*5c60*/  @P0 SHF.R.U32.HI R0, RZ, 0x10, R5 ;  /* 0x00000010ff000819 */ /* 0x002fe40000011605 */
        /* <DEDUP_REMOVED lines=12> */
[----:B------:R-:W2:Y:S01]  /*5d30*/  LDCU UR12, c[0x0][0xb20] ;  /* 0x00016400ff0c77ac */ /* 0x000ea20008000800 */
[----:B------:R-:W-:Y:S02]  /*5d40*/  UIMAD.WIDE.U32 UR4, UR47, UR59, URZ ;  /* 0x0000003b2f0472a5 */ /* 0x000fe4000f8e00ff */
[----:B------:R-:W-:Y:S02]  /*5d50*/  UIMAD.WIDE.U32 UR6, UR54, UR56, URZ ;  /* 0x00000038360672a5 */ /* 0x000fe4000f8e00ff */
[----:B------:R-:W-:Y:S02]  /*5d60*/  UISETP.NE.AND UP0, UPT, UR58, 0x1, UPT ;  /* 0x000000013a00788c */ /* 0x000fe4000bf05270 */
[----:B------:R-:W-:Y:S02]  /*5d70*/  UIMAD.WIDE.U32 UR8, UR36, UR59, URZ ;  /* 0x0000003b240872a5 */ /* 0x000fe4000f8e00ff */
[----:B------:R-:W-:Y:S02]  /*5d80*/  UIMAD.WIDE.U32 UR10, UR37, UR56, URZ ;  /* 0x00000038250a72a5 */ /* 0x000fe4000f8e00ff */
[----:B------:R-:W-:Y:S02]  /*5d90*/  UISETP.NE.AND UP1, UPT, UR42, 0x1, UPT ;  /* 0x000000012a00788c */ /* 0x000fe4000bf25270 */
[----:B------:R-:W-:Y:S01]  /*5da0*/  UISETP.NE.AND UP2, UPT, UR39, 0x1, UPT ;  /* 0x000000012700788c */ /* 0x000fe2000bf45270 */
[----:B------:R-:W-:Y:S02]  /*5db0*/  UMOV UR4, UR5 ;  /* 0x0000000500047c82 */ /* 0x000fe40008000000 */
[----:B--2---:R-:W-:Y:S03]  /*5dc0*/  USHF.R.U32.HI UR5, URZ, UR12, UR4 ;  /* 0x0000000cff057299 */ /* 0x004fe60008011604 */
[----:B------:R-:W-:Y:S02]  /*5dd0*/  UMOV UR4, UR7 ;  /* 0x0000000700047c82 */ /* 0x000fe40008000000 */
[----:B------:R-:W-:Y:S02]  /*5de0*/  USHF.R.U32.HI UR7, URZ, UR57, UR4 ;  /* 0x00000039ff077299 */ /* 0x000fe40008011604 */
[----:B------:R-:W-:Y:S02]  /*5df0*/  USEL UR4, UR47, UR5, !UP0 ;  /* 0x000000052f047287 */ /* 0x000fe4000c000000 */
[----:B------:R-:W-:Y:S01]  /*5e00*/  USEL UR7, UR54, UR7, !UP1 ;  /* 0x0000000736077287 */ /* 0x000fe2000c800000 */
[----:B------:R-:W-:Y:S01]  /*5e10*/  UMOV UR5, UR9 ;  /* 0x0000000900057c82 */ /* 0x000fe20008000000 */
[----:B------:R-:W-:Y:S02]  /*5e20*/  UIMAD.WIDE.U32 UR8, UR4, UR40, URZ ;  /* 0x00000028040872a5 */ /* 0x000fe4000f8e00ff */
[----:B------:R-:W-:Y:S03]  /*5e30*/  USHF.R.U32.HI UR6, URZ, UR12, UR5 ;  /* 0x0000000cff067299 */ /* 0x000fe60008011605 */
[----:B------:R-:W-:Y:S01]  /*5e40*/  UMOV UR5, UR11 ;  /* 0x0000000b00057c82 */ /* 0x000fe20008000000 */
[----:B------:R-:W-:Y:S02]  /*5e50*/  UIMAD.WIDE.U32 UR10, UR7, UR40, URZ ;  /* 0x00000028070a72a5 */ /* 0x000fe4000f8e00ff */
[----:B------:R-:W-:Y:S02]  /*5e60*/  USHF.R.U32.HI UR12, URZ, UR57, UR5 ;  /* 0x00000039ff0c7299 */ /* 0x000fe40008011605 */
[----:B------:R-:W-:Y:S01]  /*5e70*/  USEL UR6, UR36, UR6, !UP0 ;  /* 0x0000000624067287 */ /* 0x000fe2000c000000 */
[----:B------:R-:W-:Y:S02]  /*5e80*/  UMOV UR5, UR9 ;  /* 0x0000000900057c82 */ /* 0x000fe40008000000 */
[----:B------:R-:W-:Y:S01]  /*5e90*/  UMOV UR10, UR11 ;  /* 0x0000000b000a7c82 */ /* 0x000fe20008000000 */
[----:B------:R-:W-:Y:S02]  /*5ea0*/  @UP2 USHF.R.U32.HI UR4, URZ, UR41, UR5 ;  /* 0x00000029ff042299 */ /* 0x000fe40008011605 */
[----:B------:R-:W-:Y:S02]  /*5eb0*/  @UP2 USHF.R.U32.HI UR7, URZ, UR41, UR10 ;  /* 0x00000029ff072299 */ /* 0x000fe4000801160a */
[----:B------:R-:W-:Y:S02]  /*5ec0*/  UIMAD UR4, UR39, UR4, URZ ;  /* 0x00000004270472a4 */ /* 0x000fe4000f8e02ff */
[----:B------:R-:W-:Y:S02]  /*5ed0*/  UIMAD.WIDE.U32 UR10, UR6, UR40, URZ ;  /* 0x00000028060a72a5 */ /* 0x000fe4000f8e00ff */
[----:B------:R-:W-:Y:S02]  /*5ee0*/  USEL UR5, UR37, UR12, !UP1 ;  /* 0x0000000c25057287 */ /* 0x000fe4000c800000 */
[----:B------:R-:W-:Y:S02]  /*5ef0*/  UIMAD UR8, UR39, UR7, URZ ;  /* 0x00000007270872a4 */ /* 0x000fe4000f8e02ff */
[----:B------:R-:W-:Y:S03]  /*5f00*/  UISETP.GE.AND UP0, UPT, UR6, UR4, UPT ;  /* 0x000000040600728c */ /* 0x000fe6000bf06270 */
[----:B------:R-:W-:Y:S01]  /*5f10*/  UMOV UR4, UR11 ;  /* 0x0000000b00047c82 */ /* 0x000fe20008000000 */
[----:B------:R-:W-:Y:S02]  /*5f20*/  UISETP.GE.OR UP0, UPT, UR5, UR8, UP0 ;  /* 0x000000080500728c */ /* 0x000fe40008706670 */
[----:B------:R-:W-:Y:S02]  /*5f30*/  USHF.R.U32.HI UR4, URZ, UR41, UR4 ;  /* 0x00000029ff047299 */ /* 0x000fe40008011604 */
[----:B------:R-:W-:Y:S02]  /*5f40*/  UIMAD.WIDE.U32 UR8, UR5, UR40, URZ ;  /* 0x00000028050872a5 */ /* 0x000fe4000f8e00ff */
[----:B------:R-:W-:Y:S02]  /*5f50*/  USEL UR11, UR6, UR4, !UP2 ;  /* 0x00000004060b7287 */ /* 0x000fe4000d000000 */
[----:B------:R-:W-:Y:S02]  /*5f60*/  UIADD3 UR8, UPT, UPT, -UR5, URZ, URZ ;  /* 0x000000ff05087290 */ /* 0x000fe4000fffe1ff */
[----:B------:R-:W-:Y:S01]  /*5f70*/  UIADD3 UR10, UPT, UPT, -UR11, URZ, URZ ;  /* 0x000000ff0b0a7290 */ /* 0x000fe2000fffe1ff */
[----:B------:R-:W-:Y:S01]  /*5f80*/  @!UP0 UMOV UR4, UR9 ;  /* 0x0000000900048c82 */ /* 0x000fe20008000000 */
[----:B------:R-:W-:Y:S02]  /*5f90*/  UIADD3 UR9, UPT, UPT, -UR6, URZ, URZ ;  /* 0x000000ff06097290 */ /* 0x000fe4000fffe1ff */
[----:B------:R-:W-:Y:S02]  /*5fa0*/  @!UP0 USHF.R.U32.HI UR4, URZ, UR41, UR4 ;  /* 0x00000029ff048299 */ /* 0x000fe40008011604 */
[----:B------:R-:W-:Y:S02]  /*5fb0*/  UIMAD UR10, UR39, UR10, UR6 ;  /* 0x0000000a270a72a4 */ /* 0x000fe4000f8e0206 */
[----:B------:R-:W-:Y:S04]  /*5fc0*/  @!UP0 USEL UR4, UR5, UR4, !UP2 ;  /* 0x0000000405048287 */ /* 0x000fe8000d000000 */
[----:B------:R-:W-:Y:S02]  /*5fd0*/  @!UP0 UIMAD UR10, UR7, UR10, UR4 ;  /* 0x0000000a070a82a4 */ /* 0x000fe4000f8e0204 */
[----:B------:R-:W-:Y:S02]  /*5fe0*/  @!UP0 UIADD3 UR11, UPT, UPT, UR11, -UR4, URZ ;  /* 0x800000040b0b8290 */ /* 0x000fe4000fffe0ff */
[----:B------:R-:W-:Y:S02]  /*5ff0*/  UIMAD UR7, UR42, UR8, UR37 ;  /* 0x000000082a0772a4 */ /* 0x000fe4000f8e0225 */
[----:B------:R-:W-:Y:S02]  /*6000*/  @!UP0 UIMAD UR6, UR11, UR39, UR5 ;  /* 0x000000270b0682a4 */ /* 0x000fe4000f8e0205 */
[----:B------:R-:W-:Y:S01]  /*6010*/  UIMAD UR4, UR58, UR9, UR36 ;  /* 0x000000093a0472a4 */ /* 0x000fe2000f8e0224 */
[----:B------:R-:W-:Y:S02]  /*6020*/  @!UP0 UMOV UR5, UR10 ;  /* 0x0000000a00058c82 */ /* 0x000fe40008000000 */
[----:B------:R-:W-:Y:S02]  /*6030*/  UIMAD UR37, UR5, UR42, UR7 ;  /* 0x0000002a052572a4 */ /* 0x000fe4000f8e0207 */
[----:B------:R-:W-:Y:S11]  /*6040*/  UIMAD UR36, UR6, UR58, UR4 ;  /* 0x0000003a062472a4 */ /* 0x000ff6000f8e0204 */
[----:B------:R-:W-:Y:S01]  /*6050*/  @!UPT UIADD3 URZ, UPT, UPT, URZ, URZ, URZ ;  /* 0x000000fffffff290 */ /* 0x000fe2000fffe0ff */
.L_x_93:
[----:B------:R-:W-:Y:S01]  /*6060*/  UISETP.NE.AND UP0, UPT, UR38, 0x1, UPT ;  /* 0x000000012600788c */ /* 0x000fe2000bf05270 */
[----:B------:R-:W-:Y:S01]  /*6070*/  LOP3.LUT P0, RZ, R49, 0x1b0, RZ, 0xc0, !PT ;  /* 0x000001b031ff7812 */ /* 0x000fe2000780c0ff */
[----:B------:R-:W-:Y:S01]  /*6080*/  USHF.L.U32 UR50, UR24, 0x6, URZ ;  /* 0x0000000618327899 */ /* 0x000fe200080006ff */
[----:B------:R-:W-:Y:S01]  /*6090*/  BSSY.RECONVERGENT B6, `(.L_x_94) ;  /* 0x0000034000067945 */ /* 0x000fe20003800200 */
[----:B------:R-:W-:Y:S01]  /*60a0*/  USHF.L.U32 UR49, UR28, 0x7, URZ ;  /* 0x000000071c317899 */ /* 0x000fe200080006ff */
[----:B------:R-:W-:Y:S06]  /*60b0*/  IADD3 R51, PT, PT, R51, 0x1, RZ ;  /* 0x0000000133337810 */ /* 0x000fec0007ffe0ff */
[----:B------:R-:W2:Y:S01]  /*60c0*/  @!UP0 LDCU.128 UR12, c[0x0][0xb10] ;  /* 0x00016200ff0c87ac */ /* 0x000ea20008000c00 */
[----:B------:R-:W3:Y:S01]  /*60d0*/  @!UP0 LDCU UR5, c[0x0][0xb0c] ;  /* 0x00016180ff0587ac */ /* 0x000ee20008000800 */
[----:B------:R-:W4:Y:S01]  /*60e0*/  @!UP0 LDCU UR10, c[0x0][0xb20] ;  /* 0x00016400ff0a87ac */ /* 0x000f220008000800 */
[----:B--2---:R-:W-:Y:S02]  /*60f0*/  UIMAD.WIDE.U32 UR8, UR37, UR12, URZ ;  /* 0x0000000c250872a5 */ /* 0x004fe4000f8e00ff */
[----:B------:R-:W-:Y:S02]  /*6100*/  UIMAD.WIDE.U32 UR6, UR36, UR15, URZ ;  /* 0x0000000f240672a5 */ /* 0x000fe4000f8e00ff */
[----:B------:R-:W-:Y:S03]  /*6110*/  @!UP0 UISETP.NE.AND UP1, UPT, UR14, 0x1, UPT ;  /* 0x000000010e00888c */ /* 0x000fe6000bf25270 */
[----:B------:R-:W-:Y:S01]  /*6120*/  @!UP0 UMOV UR4, UR9 ;  /* 0x0000000900048c82 */ /* 0x000fe20008000000 */
[----:B---3--:R-:W-:Y:S02]  /*6130*/  @!UP0 UISETP.NE.AND UP2, UPT, UR5, 0x1, UPT ;  /* 0x000000010500888c */ /* 0x008fe4000bf45270 */
[----:B------:R-:W-:Y:S01]  /*6140*/  @!UP0 USHF.R.U32.HI UR4, URZ, UR13, UR4 ;  /* 0x0000000dff048299 */ /* 0x000fe20008011604 */
[----:B------:R-:W-:Y:S02]  /*6150*/  @!UP0 UMOV UR6, UR7 ;  /* 0x0000000700068c82 */ /* 0x000fe40008000000 */
[----:B----4-:R-:W-:Y:S02]  /*6160*/  @!UP0 USHF.R.U32.HI UR6, URZ, UR10, UR6 ;  /* 0x0000000aff068299 */ /* 0x010fe40008011606 */
[----:B------:R-:W-:Y:S02]  /*6170*/  @!UP0 USEL UR7, UR37, UR4, !UP2 ;  /* 0x0000000425078287 */ /* 0x000fe4000d000000 */
[----:B------:R-:W-:Y:S04]  /*6180*/  @!UP0 USEL UR6, UR36, UR6, !UP1 ;  /* 0x0000000624068287 */ /* 0x000fe8000c800000 */
[----:B------:R-:W-:Y:S02]  /*6190*/  @!UP0 UIADD3 UR4, UPT, UPT, -UR7, UR6, URZ ;  /* 0x0000000607048290 */ /* 0x000fe4000fffe1ff */
[----:B------:R-:W-:Y:S02]  /*61a0*/  @!UP0 UIADD3 UR6, UPT, UPT, UR7, -UR6, URZ ;  /* 0x8000000607068290 */ /* 0x000fe4000fffe0ff */
[----:B------:R-:W-:Y:S02]  /*61b0*/  @!UP0 UIMAD UR37, UR4, UR5, UR37 ;  /* 0x00000005042582a4 */ /* 0x000fe4000f8e0225 */
[----:B------:R-:W-:Y:S01]  /*61c0*/  @!UP0 UIMAD UR36, UR6, UR14, UR36 ;  /* 0x0000000e062482a4 */ /* 0x000fe2000f8e0224 */
[----:B------:R-:W-:Y:S11]  /*61d0*/  @!P0 BRA `(.L_x_95) ;  /* 0x00000000007c8947 */ /* 0x000ff60003800000 */
[----:B------:R-:W2:Y:S01]  /*61e0*/  LDCU.64 UR8, c[0x4][0x80] ;  /* 0x01001000ff0877ac */ /* 0x000ea20008000a00 */
[----:B------:R-:W-:Y:S01]  /*61f0*/  MOV R2, 0x0 ;  /* 0x0000000000027802 */ /* 0x000fe20000000f00 */
[----:B------:R-:W-:Y:S02]  /*6200*/  HFMA2 R12, -RZ, RZ, 0, 5.9604644775390625e-08 ;  /* 0x00000001ff0c7431 */ /* 0x000fe400000001ff */
[----:B------:R-:W-:Y:S01]  /*6210*/  IMAD.MOV.U32 R8, RZ, RZ, 0x70 ;  /* 0x00000070ff087424 */ /* 0x000fe200078e00ff */
[----:B------:R3:W4:Y:S01]  /*6220*/  LDC.64 R14, c[0x4][R2] ;  /* 0x01000000020e7b82 */ /* 0x0007220000000a00 */
[----:B------:R-:W1:Y:S01]  /*6230*/  LDCU.64 UR6, c[0x4][0x88] ;  /* 0x01001100ff0677ac */ /* 0x000e620008000a00 */
[----:B------:R-:W-:Y:S01]  /*6240*/  IMAD.MOV.U32 R13, RZ, RZ, RZ ;  /* 0x000000ffff0d7224 */ /* 0x000fe200078e00ff */
[----:B------:R-:W1:Y:S01]  /*6250*/  LDCU.64 UR4, c[0x4][0x8] ;  /* 0x01000100ff0477ac */ /* 0x000e620008000a00 */
[----:B--2---:R-:W-:Y:S01]  /*6260*/  MOV R5, UR9 ;  /* 0x0000000900057c02 */ /* 0x004fe20008000f00 */
[----:B------:R-:W-:Y:S01]  /*6270*/  IMAD.U32 R4, RZ, RZ, UR8 ;  /* 0x00000008ff047e24 */ /* 0x000fe2000f8e00ff */
[----:B-1----:R-:W-:Y:S01]  /*6280*/  MOV R7, UR7 ;  /* 0x0000000700077c02 */ /* 0x002fe20008000f00 */
[----:B------:R-:W-:Y:S01]  /*6290*/  IMAD.U32 R6, RZ, RZ, UR6 ;  /* 0x00000006ff067e24 */ /* 0x000fe2000f8e00ff */
[----:B------:R-:W-:Y:S01]  /*62a0*/  MOV R11, UR5 ;  /* 0x00000005000b7c02 */ /* 0x000fe20008000f00 */
[----:B------:R-:W-:Y:S02]  /*62b0*/  IMAD.U32 R10, RZ, RZ, UR4 ;  /* 0x00000004ff0a7e24 */ /* 0x000fe4000f8e00ff */
[----:B------:R-:W-:Y:S07]  /*62c0*/  LEPC R20, `(.L_x_96) ;  /* 0x000000001014794e */ /* 0x000fee0000000000 */
[----:B---345:R-:W-:Y:S05]  /*62d0*/  CALL.ABS.NOINC R14 ;  /* 0x000000000e007343 */ /* 0x038fea0003c00000 */
.L_x_96:
[----:B------:R-:W1:Y:S01]  /*62e0*/  LDCU.64 UR8, c[0x4][0x80] ;  /* 0x01001000ff0877ac */ /* 0x000e620008000a00 */
[----:B------:R-:W2:Y:S01]  /*62f0*/  LDC.64 R2, c[0x4][R2] ;  /* 0x0100000002027b82 */ /* 0x000ea20000000a00 */
[----:B------:R-:W-:Y:S02]  /*6300*/  HFMA2 R12, -RZ, RZ, 0, 5.9604644775390625e-08 ;  /* 0x00000001ff0c7431 */ /* 0x000fe400000001ff */
[----:B------:R-:W-:Y:S02]  /*6310*/  IMAD.MOV.U32 R8, RZ, RZ, 0x70 ;  /* 0x00000070ff087424 */ /* 0x000fe400078e00ff */
[----:B------:R-:W-:Y:S01]  /*6320*/  IMAD.MOV.U32 R13, RZ, RZ, RZ ;  /* 0x000000ffff0d7224 */ /* 0x000fe200078e00ff */
[----:B------:R-:W3:Y:S01]  /*6330*/  LDCU.64 UR6, c[0x4][0x88] ;  /* 0x01001100ff0677ac */ /* 0x000ee20008000a00 */
[----:B------:R-:W4:Y:S01]  /*6340*/  LDCU.64 UR4, c[0x4][0x8] ;  /* 0x01000100ff0477ac */ /* 0x000f220008000a00 */
[----:B-1----:R-:W-:Y:S02]  /*6350*/  MOV R4, UR8 ;  /* 0x0000000800047c02 */ /* 0x002fe40008000f00 */
[----:B------:R-:W-:Y:S02]  /*6360*/  MOV R5, UR9 ;  /* 0x0000000900057c02 */ /* 0x000fe40008000f00 */
[----:B---3--:R-:W-:Y:S01]  /*6370*/  MOV R7, UR7 ;  /* 0x0000000700077c02 */ /* 0x008fe20008000f00 */
[----:B------:R-:W-:Y:S01]  /*6380*/  IMAD.U32 R6, RZ, RZ, UR6 ;  /* 0x00000006ff067e24 */ /* 0x000fe2000f8e00ff */
[----:B----4-:R-:W-:Y:S01]  /*6390*/  MOV R11, UR5 ;  /* 0x00000005000b7c02 */ /* 0x010fe20008000f00 */
[----:B------:R-:W-:Y:S02]  /*63a0*/  IMAD.U32 R10, RZ, RZ, UR4 ;  /* 0x00000004ff0a7e24 */ /* 0x000fe4000f8e00ff */
[----:B------:R-:W-:Y:S07]  /*63b0*/  LEPC R20, `(.L_x_95) ;  /* 0x000000001014794e */ /* 0x000fee0000000000 */
[----:B--2---:R-:W-:Y:S05]  /*63c0*/  CALL.ABS.NOINC R2 ;  /* 0x0000000002007343 */ /* 0x004fea0003c00000 */
.L_x_95:
[----:B------:R-:W-:Y:S05]  /*63d0*/  BSYNC.RECONVERGENT B6 ;  /* 0x0000000000067941 */ /* 0x000fea0003800200 */
.L_x_94:
[----:B------:R-:W-:Y:S01]  /*63e0*/  R2UR UR5, R58 ;  /* 0x000000003a0572ca */ /* 0x000fe200000e0000 */
[----:B------:R-:W-:Y:S01]  /*63f0*/  UISETP.NE.AND UP2, UPT, UR63, URZ, UPT ;  /* 0x000000ff3f00728c */ /* 0x000fe2000bf45270 */
[----:B------:R-:W-:Y:S02]  /*6400*/  R2UR UR4, R57 ;  /* 0x00000000390472ca */ /* 0x000fe400000e0000 */
[----:B------:R-:W-:Y:S02]  /*6410*/  ISETP.NE.U32.AND P4, PT, R42, RZ, PT ;  /* 0x000000ff2a00720c */ /* 0x000fe40003f85070 */
[----:B------:R-:W-:Y:S02]  /*6420*/  ISETP.NE.U32.AND P2, PT, RZ, UR52, PT ;  /* 0x00000034ff007c0c */ /* 0x000fe4000bf45070 */
[----:B------:R-:W-:Y:S02]  /*6430*/  PLOP3.LUT P1, PT, PT, PT, UP2, 0x80, 0x8 ;  /* 0x000000000008781c */ /* 0x000fe40003f2f028 */
[----:B------:R-:W-:Y:S02]  /*6440*/  ISETP.NE.AND.EX P4, PT, R43, RZ, PT, P4 ;  /* 0x000000ff2b00720c */ /* 0x000fe40003f85340 */
[----:B------:R-:W-:Y:S01]  /*6450*/  ISETP.NE.AND.EX P2, PT, RZ, UR53, PT, P2 ;  /* 0x00000035ff007c0c */ /* 0x000fe2000bf45320 */
[----:B------:R-:W-:Y:S04]  /*6460*/  UISETP.NE.U32.AND UP0, UPT, UR5, URZ, UPT ;  /* 0x000000ff0500728c */ /* 0x000fe8000bf05070 */
[----:B------:R-:W-:Y:S02]  /*6470*/  UISETP.NE.AND.EX UP1, UPT, UR4, URZ, UPT, UP0 ;  /* 0x000000ff0400728c */ /* 0x000fe4000bf25300 */
[----:B------:R-:W-:Y:S02]  /*6480*/  UPLOP3.LUT UP0, UPT, UPT, UPT, UPT, 0x40, 0x4 ;  /* 0x000000000004789c */ /* 0x000fe40003f0e870 */
[----:B------:R-:W-:Y:S06]  /*6490*/  @UP2 UPLOP3.LUT UP0, UPT, UPT, UPT, UP1, 0x80, 0x8 ;  /* 0x000000000008289c */ /* 0x000fec0003f0f010 */
[----:B------:R-:W-:Y:S01]  /*64a0*/  PLOP3.LUT P0, PT, PT, PT, UP0, 0x80, 0x8 ;  /* 0x000000000008781c */ /* 0x000fe20003f0f008 */
[----:B------:R-:W-:Y:S01]  /*64b0*/  @!UPT UIADD3 URZ, UPT, UPT, URZ, URZ, URZ ;  /* 0x000000fffffff290 */ /* 0x000fe2000fffe0ff */
[----:B------:R-:W-:Y:S11]  /*64c0*/  BRA.U !UP1, `(.L_x_97) ;  /* 0x0000000109407547 */ /* 0x000ff6000b800000 */
[----:B------:R-:W-:Y:S01]  /*64d0*/  UISETP.NE.U32.AND UP0, UPT, UR52, URZ, UPT ;  /* 0x000000ff3400728c */ /* 0x000fe2000bf05070 */
[----:B------:R-:W-:Y:S01]  /*64e0*/  R2UR UR6, R58 ;  /* 0x000000003a0672ca */ /* 0x000fe200000e0000 */
[----:B------:R-:W2:Y:S01]  /*64f0*/  LDCU.64 UR8, c[0x0][0x358] ;  /* 0x00006b00ff0877ac */ /* 0x000ea20008000a00 */
[----:B------:R-:W-:Y:S02]  /*6500*/  HFMA2 R45, -RZ, RZ, 0, 5.9604644775390625e-08 ;  /* 0x00000001ff2d7431 */ /* 0x000fe400000001ff */
[----:B-1----:R-:W-:Y:S01]  /*6510*/  IMAD.MOV.U32 R0, RZ, RZ, 0x1 ;  /* 0x00000001ff007424 */ /* 0x002fe200078e00ff */
[----:B------:R-:W-:Y:S06]  /*6520*/  UISETP.NE.AND.EX UP0, UPT, UR53, URZ, UPT, UP0 ;  /* 0x000000ff3500728c */ /* 0x000fec000bf05300 */
[----:B------:R-:W-:Y:S05]  /*6530*/  PLOP3.LUT P3, PT, PT, PT, UP0, 0x80, 0x8 ;  /* 0x000000000008781c */ /* 0x000fea0003f6f008 */
[----:B------:R-:W1:Y:S01]  /*6540*/  @UP0 LDCU.64 UR4, c[0x0][0x888] ;  /* 0x00011100ff0407ac */ /* 0x000e620008000a00 */
[----:B------:R-:W-:Y:S07]  /*6550*/  @UP0 UIMAD UR6, UR60, UR6, URZ ;  /* 0x000000063c0602a4 */ /* 0x000fee000f8e02ff */
[----:B------:R-:W-:Y:S01]  /*6560*/  @!P3 PRMT R45, R0, 0x7610, R45 ;  /* 0x00007610002db816 */ /* 0x000fe2000000002d */
[----:B-1----:R-:W-:Y:S06]  /*6570*/  @UP0 UIMAD.WIDE UR4, UR6, 0x4, UR4 ;  /* 0x00000004060408a5 */ /* 0x002fec000f8e0204 */
[----:B------:R-:W-:Y:S02]  /*6580*/  IMAD.U32 R2, RZ, RZ, UR4 ;  /* 0x00000004ff027e24 */ /* 0x000fe4000f8e00ff */
[----:B------:R-:W-:Y:S03]  /*6590*/  IMAD.U32 R3, RZ, RZ, UR5 ;  /* 0x00000005ff037e24 */ /* 0x000fe6000f8e00ff */
[----:B------:R-:W1:Y:S02]  /*65a0*/  @!UP0 LDCU UR4, c[0x0][0x880] ;  /* 0x00011000ff0487ac */ /* 0x000e640008000800 */
[----:B--2--5:R2:W5:Y:S02]  /*65b0*/  @P3 LDG.E R27, desc[UR8][R2.64] ;  /* 0x00000008021b3981 */ /* 0x024564000c1e1900 */
[----:B-12---:R-:W-:Y:S02]  /*65c0*/  @!P3 MOV R27, UR4 ;  /* 0x00000004001bbc02 */ /* 0x006fe40008000f00 */
.L_x_97:
[----:B------:R-:W-:Y:S05]  /*65d0*/  @!P4 BRA `(.L_x_98) ;  /* 0x000000000024c947 */ /* 0x000fea0003800000 */
[----:B------:R-:W-:Y:S01]  /*65e0*/  ISETP.NE.U32.AND P3, PT, R40, RZ, PT ;  /* 0x000000ff2800720c */ /* 0x000fe20003f65070 */
[----:B------:R-:W2:Y:S03]  /*65f0*/  LDCU.64 UR4, c[0x0][0x358] ;  /* 0x00006b00ff0477ac */ /* 0x000ea60008000a00 */
[----:B------:R-:W-:Y:S11]  /*6600*/  ISETP.NE.AND.EX P3, PT, R41, RZ, PT, P3 ;  /* 0x000000ff2900720c */ /* 0x000ff60003f65330 */
[----:B------:R-:W-:Y:S02]  /*6610*/  @!UPT UIADD3 URZ, UPT, UPT, URZ, URZ, URZ ;  /* 0x000000fffffff290 */ /* 0x000fe4000fffe0ff */
[----:B------:R-:W3:Y:S01]  /*6620*/  @P3 LDC.64 R2, c[0x0][0x8a8] ;  /* 0x00022a00ff023b82 */ /* 0x000ee20000000a00 */
[----:B-1----:R-:W-:Y:S04]  /*6630*/  @P3 IMAD R0, R42, UR60, RZ ;  /* 0x0000003c2a003c24 */ /* 0x002fe8000f8e02ff */
[----:B---3--:R-:W-:Y:S05]  /*6640*/  @P3 IMAD.WIDE R2, R0, 0x4, R2 ;  /* 0x0000000400023825 */ /* 0x008fea00078e0202 */
[----:B--2--5:R2:W5:Y:S02]  /*6650*/  @P3 LDG.E R24, desc[UR4][R2.64] ;  /* 0x0000000402183981 */ /* 0x024564000c1e1900 */
[----:B--2---:R-:W3:Y:S02]  /*6660*/  @!P3 LDC R24, c[0x0][0x8a0] ;  /* 0x00022800ff18bb82 */ /* 0x004ee40000000800 */
.L_x_98:
[----:B-----5:R-:W-:Y:S01]  /*6670*/  FSETP.NEU.AND P3, PT, R27, RZ, PT ;  /* 0x000000ff1b00720b */ /* 0x020fe20003f6d000 */
[----:B------:R-:W-:Y:S01]  /*6680*/  IMAD.SHL.U32 R63, R44, 0x2, RZ ;  /* 0x000000022c3f7824 */ /* 0x000fe200078e00ff */
[----:B------:R-:W-:Y:S01]  /*6690*/  SEL R4, RZ, 0xffffffff, P2 ;  /* 0xffffffffff047807 */ /* 0x000fe20001000000 */
[----:B------:R-:W-:Y:S01]  /*66a0*/  BSSY B1, `(.L_x_99) ;  /* 0x0000036000017945 */ /* 0x000fe20003800000 */
[----:B------:R-:W-:Y:S01]  /*66b0*/  @P1 LOP3.LUT P2, RZ, R45, 0xff, RZ, 0xc0, !PT ;  /* 0x000000ff2dff1812 */ /* 0x000fe2000784c0ff */
[----:B------:R-:W-:Y:S01]  /*66c0*/  VIADD R61, R63, UR43 ;  /* 0x0000002b3f3d7c36 */ /* 0x000fe20008000000 */
[----:B-1----:R-:W-:Y:S01]  /*66d0*/  @P1 SEL R0, RZ, 0xffffffff, P3 ;  /* 0xffffffffff001807 */ /* 0x002fe20001800000 */
[----:B------:R-:W-:Y:S01]  /*66e0*/  IMAD.MOV.U32 R64, RZ, RZ, 0x1 ;  /* 0x00000001ff407424 */ /* 0x000fe200078e00ff */
[----:B------:R-:W-:Y:S01]  /*66f0*/  LOP3.LUT R54, R54, 0x1, RZ, 0x3c, !PT ;  /* 0x0000000136367812 */ /* 0x000fe200078e3cff */
[----:B------:R-:W-:Y:S01]  /*6700*/  IMAD.MOV.U32 R62, RZ, RZ, RZ ;  /* 0x000000ffff3e7224 */ /* 0x000fe200078e00ff */
[----:B------:R-:W-:Y:S02]  /*6710*/  @P0 SEL R0, R4, R0, !P2 ;  /* 0x0000000004000207 */ /* 0x000fe40005000000 */
[----:B------:R-:W-:Y:S02]  /*6720*/  CS2R R38, SRZ ;  /* 0x0000000000267805 */ /* 0x000fe4000001ff00 */
[----:B------:R-:W-:Y:S02]  /*6730*/  LEA R26, R22, UR43, 0x3 ;  /* 0x0000002b161a7c11 */ /* 0x000fe4000f8e18ff */
[----:B------:R-:W-:Y:S02]  /*6740*/  CS2R R36, SRZ ;  /* 0x0000000000247805 */ /* 0x000fe4000001ff00 */
[----:B------:R-:W-:Y:S02]  /*6750*/  @P1 LOP3.LUT R0, R0, 0x1, RZ, 0xc0, !PT ;  /* 0x0000000100001812 */ /* 0x000fe400078ec0ff */
[----:B------:R-:W-:Y:S02]  /*6760*/  CS2R R30, SRZ ;  /* 0x00000000001e7805 */ /* 0x000fe4000001ff00 */
[----:B------:R-:W-:Y:S02]  /*6770*/  SHF.L.U32 R2, R53, 0x1f, RZ ;  /* 0x0000001f35027819 */ /* 0x000fe400000006ff */
[----:B------:R-:W-:Y:S02]  /*6780*/  CS2R R28, SRZ ;  /* 0x00000000001c7805 */ /* 0x000fe4000001ff00 */
[----:B------:R-:W-:Y:S01]  /*6790*/  ISETP.NE.U32.OR P5, PT, R0, 0x1, !P1 ;  /* 0x000000010000780c */ /* 0x000fe20004fa5470 */
[----:B------:R-:W-:Y:S01]  /*67a0*/  IMAD.IADD R60, R55, 0x1, R61 ;  /* 0x00000001373c7824 */ /* 0x000fe200078e023d */
[----:B------:R-:W-:Y:S02]  /*67b0*/  PLOP3.LUT P2, PT, PT, PT, UP1, 0x80, 0x8 ;  /* 0x000000000008781c */ /* 0x000fe40003f4f018 */
[----:B------:R-:W-:Y:S02]  /*67c0*/  LEA.HI R25, R22, R22, RZ, 0x1 ;  /* 0x0000001616197211 */ /* 0x000fe400078f08ff */
[----:B------:R-:W-:Y:S02]  /*67d0*/  LOP3.LUT P4, R50, R45, 0xff, RZ, 0xc0, !PT ;  /* 0x000000ff2d327812 */ /* 0x000fe4000788c0ff */
[----:B------:R-:W-:Y:S02]  /*67e0*/  SEL R3, RZ, 0xffffffff, P3 ;  /* 0xffffffffff037807 */ /* 0x000fe40001800000 */
[----:B------:R-:W-:Y:S03]  /*67f0*/  P2R R59, PR, RZ, 0x20 ;  /* 0x00000020ff3b7803 */ /* 0x000fe60000000000 */
[----:B------:R-:W-:Y:S02]  /*6800*/  @P5 SHF.L.U32 R0, R54, 0x1f, RZ ;  /* 0x0000001f36005819 */ /* 0x000fe400000006ff */
[----:B------:R-:W-:Y:S02]  /*6810*/  @P2 SEL R3, R4, R3, !P4 ;  /* 0x0000000304032207 */ /* 0x000fe40006000000 */
[----:B------:R1:W2:Y:S02]  /*6820*/  @P5 SYNCS.PHASECHK.TRANS64.TRYWAIT P1, [UR43+0x20], R0 ;  /* 0x00002000ff0055a7 */ /* 0x0002a4000802112b */
[----:B------:R-:W-:Y:S04]  /*6830*/  LOP3.LUT R3, R3, 0x1, RZ, 0xc0, !PT ;  /* 0x0000000103037812 */ /* 0x000fe800078ec0ff */
[----:B------:R-:W-:Y:S04]  /*6840*/  ISETP.NE.U32.AND P2, PT, R3, 0x1, PT ;  /* 0x000000010300780c */ /* 0x000fe80003f45070 */
[----:B------:R-:W-:Y:S01]  /*6850*/  P2R R65, PR, RZ, 0x4 ;  /* 0x00000004ff417803 */ /* 0x000fe20000000000 */
[----:B------:R4:W3:Y:S01]  /*6860*/  SYNCS.PHASECHK.TRANS64.TRYWAIT P0, [R26+URZ+0x90], R2 ;  /* 0x000090021a0075a7 */ /* 0x0008e200080011ff */
[C---:B-1----:R-:W-:Y:S01]  /*6870*/  IMAD.SHL.U32 R0, R25.reuse, 0x40, RZ ;  /* 0x0000004019007824 */ /* 0x042fe200078e00ff */
[----:B------:R-:W-:Y:S04]  /*6880*/  LOP3.LUT R25, R25, 0xffe, RZ, 0xc0, !PT ;  /* 0x00000ffe19197812 */ /* 0x000fe800078ec0ff */
[----:B------:R-:W-:Y:S01]  /*6890*/  LOP3.LUT R0, R0, 0xffffff80, RZ, 0xc0, !PT ;  /* 0xffffff8000007812 */ /* 0x000fe200078ec0ff */
[----:B------:R-:W-:Y:S04]  /*68a0*/  IMAD.IADD R25, R22, 0x1, -R25 ;  /* 0x0000000116197824 */ /* 0x000fe800078e0a19 */
[----:B------:R-:W-:Y:S04]  /*68b0*/  IMAD.IADD R0, R23, 0x1, R0 ;  /* 0x0000000117007824 */ /* 0x000fe800078e0200 */
[----:B------:R-:W-:Y:S01]  /*68c0*/  IMAD R25, R25, 0x100000, R0 ;  /* 0x0010000019197824 */ /* 0x000fe200078e0200 */
[----:B--2---:R-:W-:Y:S01]  /*68d0*/  @P5 SEL R64, RZ, 0x1, !P1 ;  /* 0x00000001ff405807 */ /* 0x004fe20004800000 */
[----:B----4-:R-:W-:Y:S06]  /*68e0*/  @!P5 BRA `(.L_x_100) ;  /* 0x000000000044d947 */ /* 0x010fec0003800000 */
[----:B------:R-:W-:Y:S01]  /*68f0*/  IMAD.MOV.U32 R38, RZ, RZ, RZ ;  /* 0x000000ffff267224 */ /* 0x000fe200078e00ff */
[----:B------:R-:W-:Y:S01]  /*6900*/  ISETP.NE.AND P1, PT, R64, RZ, PT ;  /* 0x000000ff4000720c */ /* 0x000fe20003f25270 */
[----:B------:R-:W-:Y:S01]  /*6910*/  BSSY B0, `(.L_x_101) ;  /* 0x0000008000007945 */ /* 0x000fe20003800000 */
[----:B------:R-:W-:Y:S02]  /*6920*/  CS2R R30, SRZ ;  /* 0x00000000001e7805 */ /* 0x000fe4000001ff00 */
[----:B------:R-:W-:Y:S02]  /*6930*/  CS2R R28, SRZ ;  /* 0x00000000001c7805 */ /* 0x000fe4000001ff00 */
[----:B------:R-:W-:Y:S07]  /*6940*/  CS2R R36, SRZ ;  /* 0x0000000000247805 */ /* 0x000fee000001ff00 */
[----:B------:R-:W-:Y:S05]  /*6950*/  @P1 BRA `(.L_x_102) ;  /* 0x00000000000c1947 */ /* 0x000fea0003800000 */
[----:B------:R-:W-:Y:S04]  /*6960*/  SHF.L.U32 R3, R54, 0x1f, RZ ;  /* 0x0000001f36037819 */ /* 0x000fe800000006ff */
[----:B------:R-:W1:Y:S02]  /*6970*/  SYNCS.PHASECHK.TRANS64.TRYWAIT P1, [UR43+0x20], R3 ;  /* 0x00002003ff0075a7 */ /* 0x000e64000802112b */
[----:B-1----:R-:W-:Y:S05]  /*6980*/  @!P1 BRA `(.L_x_103) ;  /* 0x0000002c00849947 */ /* 0x002fea0003800000 */
.L_x_102:
[----:B------:R-:W-:Y:S05]  /*6990*/  BSYNC B0 ;  /* 0x0000000000007941 */ /* 0x000fea0003800000 */
.L_x_101:
[----:B------:R-:W-:Y:S01]  /*69a0*/  ISETP.NE.AND P1, PT, R65, RZ, PT ;  /* 0x000000ff4100720c */ /* 0x000fe20003f25270 */
[----:B------:R-:W-:Y:S11]  /*69b0*/  HFMA2 R62, -RZ, RZ, 0, 5.9604644775390625e-08 ;  /* 0x00000001ff3e7431 */ /* 0x000ff600000001ff */
[----:B------:R-:W-:Y:S01]  /*69c0*/  @!UPT UIADD3 URZ, UPT, UPT, URZ, URZ, URZ ;  /* 0x000000fffffff290 */ /* 0x000fe2000fffe0ff */
[----:B------:R-:W-:Y:S05]  /*69d0*/  @P1 WARPSYNC.ALL ;  /* 0x0000000000001948 */ /* 0x000fea0003800000 */
[----:B------:R2:W4:Y:S04]  /*69e0*/  @P1 LDSM.16.M88.4 R28, [R63+UR43+0x200] ;  /* 0x0002002b3f1c183b */ /* 0x0005280008000200 */
[----:B------:R2:W1:Y:S02]  /*69f0*/  @P1 LDSM.16.M88.4 R36, [R60+0x200] ;  /* 0x000200003c24183b */ /* 0x0004640000000200 */
.L_x_100:
[----:B------:R-:W-:Y:S05]  /*6a00*/  BSYNC B1 ;  /* 0x0000000000017941 */ /* 0x000fea0003800000 */
.L_x_99:
[----:B-1----:R-:W-:Y:S04]  /*6a10*/  SHF.R.U32.HI R0, RZ, 0x15, R25 ;  /* 0x00000015ff007819 */ /* 0x002fe80000011619 */
[----:B------:R-:W-:Y:S01]  /*6a20*/  LOP3.LUT P1, RZ, R0, 0x3, R46, 0x48, !PT ;  /* 0x0000000300ff7812 */ /* 0x000fe2000782482e */
[----:B------:R-:W-:Y:S01]  /*6a30*/  @!UPT UIADD3 URZ, UPT, UPT, URZ, URZ, URZ ;  /* 0x000000fffffff290 */ /* 0x000fe2000fffe0ff */
[----:B---3--:R-:W-:Y:S11]  /*6a40*/  @P0 BRA `(.L_x_104) ;  /* 0x0000000000080947 */ /* 0x008ff60003800000 */
[----:B------:R-:W1:Y:S02]  /*6a50*/  SYNCS.PHASECHK.TRANS64.TRYWAIT P0, [R26+URZ+0x90], R2 ;  /* 0x000090021a0075a7 */ /* 0x000e6400080011ff */
[----:B-1----:R-:W-:Y:S05]  /*6a60*/  @!P0 BRA `(.L_x_105) ;  /* 0x0000002c00648947 */ /* 0x002fea0003800000 */
.L_x_104:
[----:B------:R-:W-:Y:S05]  /*6a70*/  @!P1 BRA `(.L_x_106) ;  /* 0x0000000000409947 */ /* 0x000fea0003800000 */
[----:B------:R-:W3:Y:S01]  /*6a80*/  LDCU.64 UR8, c[0x4][0x70] ;  /* 0x01000e00ff0877ac */ /* 0x000ee20008000a00 */
[----:B------:R-:W-:Y:S01]  /*6a90*/  MOV R3, 0x0 ;  /* 0x0000000000037802 */ /* 0x000fe20000000f00 */
[----:B------:R-:W-:Y:S02]  /*6aa0*/  HFMA2 R12, -RZ, RZ, 0, 5.9604644775390625e-08 ;  /* 0x00000001ff0c7431 */ /* 0x000fe400000001ff */
[----:B------:R-:W-:Y:S02]  /*6ab0*/  IMAD.MOV.U32 R8, RZ, RZ, 0x192 ;  /* 0x00000192ff087424 */ /* 0x000fe400078e00ff */
[----:B------:R-:W-:Y:S01]  /*6ac0*/  IMAD.MOV.U32 R13, RZ, RZ, RZ ;  /* 0x000000ffff0d7224 */ /* 0x000fe200078e00ff */
[----:B------:R-:W5:Y:S01]  /*6ad0*/  LDCU.64 UR6, c[0x4][0x78] ;  /* 0x01000f00ff0677ac */ /* 0x000f620008000a00 */
[----:B-1----:R-:W1:Y:S01]  /*6ae0*/  LDC.64 R2, c[0x4][R3] ;  /* 0x0100000003027b82 */ /* 0x002e620000000a00 */
[----:B------:R-:W2:Y:S01]  /*6af0*/  LDCU.64 UR4, c[0x4][0x10] ;  /* 0x01000200ff0477ac */ /* 0x000ea20008000a00 */
[----:B---3--:R-:W-:Y:S01]  /*6b00*/  MOV R5, UR9 ;  /* 0x0000000900057c02 */ /* 0x008fe20008000f00 */
[----:B------:R-:W-:Y:S01]  /*6b10*/  IMAD.U32 R4, RZ, RZ, UR8 ;  /* 0x00000008ff047e24 */ /* 0x000fe2000f8e00ff */
[----:B-----5:R-:W-:Y:S01]  /*6b20*/  MOV R7, UR7 ;  /* 0x0000000700077c02 */ /* 0x020fe20008000f00 */
[----:B------:R-:W-:Y:S01]  /*6b30*/  IMAD.U32 R6, RZ, RZ, UR6 ;  /* 0x00000006ff067e24 */ /* 0x000fe2000f8e00ff */
[----:B--2---:R-:W-:Y:S01]  /*6b40*/  MOV R11, UR5 ;  /* 0x00000005000b7c02 */ /* 0x004fe20008000f00 */
[----:B------:R-:W-:Y:S02]  /*6b50*/  IMAD.U32 R10, RZ, RZ, UR4 ;  /* 0x00000004ff0a7e24 */ /* 0x000fe4000f8e00ff */
[----:B------:R-:W-:Y:S07]  /*6b60*/  LEPC R20, `(.L_x_106) ;  /* 0x000000001014794e */ /* 0x000fee0000000000 */
[----:B-1--4-:R-:W-:Y:S05]  /*6b70*/  CALL.ABS.NOINC R2 ;  /* 0x0000000002007343 */ /* 0x012fea0003c00000 */
.L_x_106:
[----:B----4-:R-:W-:Y:S01]  /*6b80*/  SHF.L.U32 R3, R28, 0x10, RZ ;  /* 0x000000101c037819 */ /* 0x010fe200000006ff */
[----:B------:R-:W-:Y:S05]  /*6b90*/  WARPSYNC.ALL ;  /* 0x0000000000007948 */ /* 0x000fea0003800000 */
[----:B------:R-:W-:Y:S01]  /*6ba0*/  R2UR UR4, R25 ;  /* 0x00000000190472ca */ /* 0x000fe200000e0000 */
[----:B------:R-:W-:Y:S01]  /*6bb0*/  BSSY.RECONVERGENT B0, `(.L_x_107) ;  /* 0x000004e000007945 */ /* 0x000fe20003800200 */
[C---:B------:R-:W-:Y:S02]  /*6bc0*/  SHF.L.U32 R20, R29.reuse, 0x10, RZ ;  /* 0x000000101d147819 */ /* 0x040fe400000006ff */
[----:B------:R-:W-:Y:S02]  /*6bd0*/  LOP3.LUT R21, R29, 0xffff0000, RZ, 0xc0, !PT ;  /* 0xffff00001d157812 */ /* 0x000fe400078ec0ff */
[----:B------:R-:W-:Y:S07]  /*6be0*/  ISETP.NE.AND P0, PT, R56, RZ, PT ;  /* 0x000000ff3800720c */ /* 0x000fee0003f05270 */
[----:B------:R-:W3:Y:S02]  /*6bf0*/  LDTM.16dp256bit.x4 R4, tmem[UR4] ;  /* 0x00000004000479ee */ /* 0x000ee40008120000 */
[----:B---3--:R-:W-:Y:S01]  /*6c00*/  FMUL R0, R24, R4 ;  /* 0x0000000418007220 */ /* 0x008fe20000400000 */
[----:B------:R-:W-:Y:S01]  /*6c10*/  LOP3.LUT R4, R28, 0xffff0000, RZ, 0xc0, !PT ;  /* 0xffff00001c047812 */ /* 0x000fe200078ec0ff */
[C---:B-1----:R-:W-:Y:S01]  /*6c20*/  FMUL R2, R24.reuse, R5 ;  /* 0x0000000518027220 */ /* 0x042fe20000400000 */
[C---:B------:R-:W-:Y:S01]  /*6c30*/  FMUL R7, R24.reuse, R7 ;  /* 0x0000000718077220 */ /* 0x040fe20000400000 */
[C---:B------:R-:W-:Y:S01]  /*6c40*/  FFMA R0, R27.reuse, R3, R0 ;  /* 0x000000031b007223 */ /* 0x040fe20000000000 */
[C---:B------:R-:W-:Y:S01]  /*6c50*/  FMUL R3, R24.reuse, R6 ;  /* 0x0000000618037220 */ /* 0x040fe20000400000 */
[C---:B------:R-:W-:Y:S01]  /*6c60*/  FFMA R2, R27.reuse, R4, R2 ;  /* 0x000000041b027223 */ /* 0x040fe20000000002 */
[C---:B------:R-:W-:Y:S01]  /*6c70*/  FMUL R4, R24.reuse, R8 ;  /* 0x0000000818047220 */ /* 0x040fe20000400000 */
[C---:B------:R-:W-:Y:S01]  /*6c80*/  FMUL R8, R24.reuse, R12 ;  /* 0x0000000c18087220 */ /* 0x040fe20000400000 */
[----:B------:R-:W-:Y:S01]  /*6c90*/  FMUL R12, R24, R16 ;  /* 0x00000010180c7220 */ /* 0x000fe20000400000 */
[----:B------:R-:W-:Y:S01]  /*6ca0*/  SHF.L.U32 R16, R30, 0x10, RZ ;  /* 0x000000101e107819 */ /* 0x000fe200000006ff */
[C---:B------:R-:W-:Y:S01]  /*6cb0*/  FFMA R3, R27.reuse, R20, R3 ;  /* 0x000000141b037223 */ /* 0x040fe20000000003 */
[----:B------:R-:W-:Y:S01]  /*6cc0*/  F2FP.BF16.F32.PACK_AB R32, R2, R0 ;  /* 0x000000000220723e */ /* 0x000fe200000010ff */
[C---:B------:R-:W-:Y:S01]  /*6cd0*/  FFMA R7, R27.reuse, R21, R7 ;  /* 0x000000151b077223 */ /* 0x040fe20000000007 */
[----:B------:R-:W-:Y:S01]  /*6ce0*/  LOP3.LUT R0, R30, 0xffff0000, RZ, 0xc0, !PT ;  /* 0xffff00001e007812 */ /* 0x000fe200078ec0ff */
[----:B------:R-:W-:Y:S01]  /*6cf0*/  FFMA R4, R27, R16, R4 ;  /* 0x000000101b047223 */ /* 0x000fe20000000004 */
[C---:B------:R-:W-:Y:S01]  /*6d00*/  SHF.L.U32 R2, R31.reuse, 0x10, RZ ;  /* 0x000000101f027819 */ /* 0x040fe200000006ff */
[C---:B------:R-:W-:Y:S01]  /*6d10*/  FMUL R5, R24.reuse, R9 ;  /* 0x0000000918057220 */ /* 0x040fe20000400000 */
[----:B------:R-:W-:Y:S01]  /*6d20*/  LOP3.LUT R16, R31, 0xffff0000, RZ, 0xc0, !PT ;  /* 0xffff00001f107812 */ /* 0x000fe200078ec0ff */
[----:B------:R-:W-:Y:S01]  /*6d30*/  FMUL R6, R24, R10 ;  /* 0x0000000a18067220 */ /* 0x000fe20000400000 */
[----:B------:R-:W-:Y:S01]  /*6d40*/  F2FP.BF16.F32.PACK_AB R33, R7, R3 ;  /* 0x000000030721723e */ /* 0x000fe200000010ff */
[C---:B------:R-:W-:Y:S01]  /*6d50*/  FFMA R5, R27.reuse, R0, R5 ;  /* 0x000000001b057223 */ /* 0x040fe20000000005 */
[C---:B------:R-:W-:Y:S01]  /*6d60*/  SHF.L.U32 R0, R36.reuse, 0x10, RZ ;  /* 0x0000001024007819 */ /* 0x040fe200000006ff */
[----:B------:R-:W-:Y:S01]  /*6d70*/  FFMA R6, R27, R2, R6 ;  /* 0x000000021b067223 */ /* 0x000fe20000000006 */
[----:B------:R-:W-:Y:S01]  /*6d80*/  LOP3.LUT R2, R36, 0xffff0000, RZ, 0xc0, !PT ;  /* 0xffff000024027812 */ /* 0x000fe200078ec0ff */
[C---:B------:R-:W-:Y:S01]  /*6d90*/  FMUL R11, R24.reuse, R11 ;  /* 0x0000000b180b7220 */ /* 0x040fe20000400000 */
[----:B------:R-:W-:Y:S01]  /*6da0*/  SHF.L.U32 R3, R37, 0x10, RZ ;  /* 0x0000001025037819 */ /* 0x000fe200000006ff */
[C---:B------:R-:W-:Y:S01]  /*6db0*/  FMUL R9, R24.reuse, R13 ;  /* 0x0000000d18097220 */ /* 0x040fe20000400000 */
[----:B------:R-:W-:Y:S01]  /*6dc0*/  F2FP.BF16.F32.PACK_AB R34, R5, R4 ;  /* 0x000000040522723e */ /* 0x000fe200000010ff */
[C---:B------:R-:W-:Y:S01]  /*6dd0*/  FMUL R10, R24.reuse, R14 ;  /* 0x0000000e180a7220 */ /* 0x040fe20000400000 */
[C---:B------:R-:W-:Y:S01]  /*6de0*/  FFMA R11, R27.reuse, R16, R11 ;  /* 0x000000101b0b7223 */ /* 0x040fe2000000000b */
[C---:B------:R-:W-:Y:S01]  /*6df0*/  FFMA R8, R27.reuse, R0, R8 ;  /* 0x000000001b087223 */ /* 0x040fe20000000008 */
[----:B------:R-:W-:Y:S01]  /*6e00*/  FFMA R9, R27, R2, R9 ;  /* 0x000000021b097223 */ /* 0x000fe20000000009 */
[----:B------:R-:W-:Y:S01]  /*6e10*/  LOP3.LUT R0, R37, 0xffff0000, RZ, 0xc0, !PT ;  /* 0xffff000025007812 */ /* 0x000fe200078ec0ff */
[----:B------:R-:W-:Y:S01]  /*6e20*/  FFMA R10, R27, R3, R10 ;  /* 0x000000031b0a7223 */ /* 0x000fe2000000000a */
[----:B------:R-:W-:Y:S01]  /*6e30*/  FMUL R15, R24, R15 ;  /* 0x0000000f180f7220 */ /* 0x000fe20000400000 */
[----:B------:R-:W-:Y:S01]  /*6e40*/  SHF.L.U32 R2, R38, 0x10, RZ ;  /* 0x0000001026027819 */ /* 0x000fe200000006ff */
[----:B------:R-:W-:Y:S01]  /*6e50*/  FMUL R13, R24, R17 ;  /* 0x00000011180d7220 */ /* 0x000fe20000400000 */
[----:B------:R-:W-:Y:S01]  /*6e60*/  LOP3.LUT R3, R38, 0xffff0000, RZ, 0xc0, !PT ;  /* 0xffff000026037812 */ /* 0x000fe200078ec0ff */
[C---:B------:R-:W-:Y:S01]  /*6e70*/  FMUL R14, R24.reuse, R18 ;  /* 0x00000012180e7220 */ /* 0x040fe20000400000 */
[----:B------:R-:W-:Y:S01]  /*6e80*/  SHF.L.U32 R4, R39, 0x10, RZ ;  /* 0x0000001027047819 */ /* 0x000fe200000006ff */
[----:B------:R-:W-:Y:S01]  /*6e90*/  FFMA R15, R27, R0, R15 ;  /* 0x000000001b0f7223 */ /* 0x000fe2000000000f */
[----:B------:R-:W-:Y:S01]  /*6ea0*/  LOP3.LUT R5, R39, 0xffff0000, RZ, 0xc0, !PT ;  /* 0xffff000027057812 */ /* 0x000fe200078ec0ff */
[----:B------:R-:W-:Y:S01]  /*6eb0*/  FMUL R19, R24, R19 ;  /* 0x0000001318137220 */ /* 0x000fe20000400000 */
[C---:B------:R-:W-:Y:S01]  /*6ec0*/  FFMA R12, R27.reuse, R2, R12 ;  /* 0x000000021b0c7223 */ /* 0x040fe2000000000c */
[C---:B------:R-:W-:Y:S01]  /*6ed0*/  FFMA R13, R27.reuse, R3, R13 ;  /* 0x000000031b0d7223 */ /* 0x040fe2000000000d */
[C---:B------:R-:W-:Y:S01]  /*6ee0*/  FFMA R14, R27.reuse, R4, R14 ;  /* 0x000000041b0e7223 */ /* 0x040fe2000000000e */
[----:B------:R-:W-:Y:S01]  /*6ef0*/  FFMA R19, R27, R5, R19 ;  /* 0x000000051b137223 */ /* 0x000fe20000000013 */
[----:B------:R-:W-:Y:S02]  /*6f00*/  F2FP.BF16.F32.PACK_AB R35, R11, R6 ;  /* 0x000000060b23723e */ /* 0x000fe400000010ff */
[----:B------:R-:W-:Y:S02]  /*6f10*/  F2FP.BF16.F32.PACK_AB R8, R9, R8 ;  /* 0x000000080908723e */ /* 0x000fe400000010ff */
[----:B------:R-:W-:Y:S01]  /*6f20*/  F2FP.BF16.F32.PACK_AB R9, R15, R10 ;  /* 0x0000000a0f09723e */ /* 0x000fe200000010ff */
[----:B------:R1:W-:Y:S01]  /*6f30*/  STSM.16.M88.4 [R61+0x200], R32 ;  /* 0x000200203d007844 */ /* 0x0003e20000000200 */
[----:B------:R-:W-:Y:S02]  /*6f40*/  F2FP.BF16.F32.PACK_AB R10, R13, R12 ;  /* 0x0000000c0d0a723e */ /* 0x000fe400000010ff */
[----:B------:R-:W-:Y:S05]  /*6f50*/  F2FP.BF16.F32.PACK_AB R11, R19, R14 ;  /* 0x0000000e130b723e */ /* 0x000fea00000010ff */
[----:B------:R1:W-:Y:S01]  /*6f60*/  STSM.16.M88.4 [R60+0x200], R8 ;  /* 0x000200083c007844 */ /* 0x0003e20000000200 */
[----:B------:R-:W-:Y:S01]  /*6f70*/  @!PT LDS RZ, [RZ] ;  /* 0x00000000fffff984 */ /* 0x000fe20000000800 */
[----:B------:R-:W-:Y:S01]  /*6f80*/  @!PT LDS RZ, [RZ] ;  /* 0x00000000fffff984 */ /* 0x000fe20000000800 */
[----:B------:R-:W-:Y:S01]  /*6f90*/  @!PT LDS RZ, [RZ] ;  /* 0x00000000fffff984 */ /* 0x000fe20000000800 */
[----:B------:R-:W-:Y:S01]  /*6fa0*/  @!PT LDS RZ, [RZ] ;  /* 0x00000000fffff984 */ /* 0x000fe20000000800 */
[----:B------:R3:W-:Y:S07]  /*6fb0*/  MEMBAR.ALL.CTA ;  /* 0x0000000000007992 */ /* 0x0007ee0000008000 */
[----:B---3--:R-:W3:Y:S02]  /*6fc0*/  FENCE.VIEW.ASYNC.S ;  /* 0x00000000000073c6 */ /* 0x008ee40000000000 */
[----:B---3--:R-:W-:Y:S06]  /*6fd0*/  BAR.SYNC.DEFER_BLOCKING 0x1, 0x80 ;  /* 0x0042000000007b1d */ /* 0x008fec0000010000 */
[----:B------:R-:W-:Y:S05]  /*6fe0*/  @P0 BRA `(.L_x_108) ;  /* 0x0000000000280947 */ /* 0x000fea0003800000 */
[----:B------:R-:W3:Y:S01]  /*6ff0*/  LDCU.64 UR6, c[0x0][0x348] ;  /* 0x00006900ff0677ac */ /* 0x000ee20008000a00 */
[----:B------:R-:W-:Y:S01]  /*7000*/  UIADD3 UR4, UPT, UPT, UR43, 0x200, URZ ;  /* 0x000002002b047890 */ /* 0x000fe2000fffe0ff */
[----:B------:R-:W-:Y:S05]  /*7010*/  UMOV UR51, UR60 ;  /* 0x0000003c00337c82 */ /* 0x000fea0008000000 */
[----:B------:R-:W-:Y:S04]  /*7020*/  MOV R49, UR4 ;  /* 0x0000000400317c02 */ /* 0x000fe80008000f00 */
[----:B------:R-:W-:Y:S01]  /*7030*/  R2UR UR48, R49 ;  /* 0x00000000313072ca */ /* 0x000fe200000e0000 */
[----:B---3--:R-:W-:Y:S04]  /*7040*/  UIADD3 UR4, UP0, UPT, UR6, 0x680, URZ ;  /* 0x0000068006047890 */ /* 0x008fe8000ff1e0ff */
[----:B------:R-:W-:Y:S09]  /*7050*/  UIADD3.X UR5, UPT, UPT, URZ, UR7, URZ, UP0, !UPT ;  /* 0x00000007ff057290 */ /* 0x000ff200087fe4ff */
[----:B------:R3:W-:Y:S01]  /*7060*/  UTMASTG.3D [UR48], [UR4] ;  /* 0x00000030040073b5 */ /* 0x0007e20008010000 */
[----:B------:R0:W-:Y:S01]  /*7070*/  UTMACMDFLUSH ;  /* 0x00000000000079b7 */ /* 0x0001e20000000000 */
[----:B---3--:R-:W-:Y:S04]  /*7080*/  DEPBAR.LE SB0, 0x1 ;  /* 0x000080400000791a */ /* 0x008fe80000000000 */
.L_x_108:
[----:B------:R-:W-:Y:S05]  /*7090*/  BSYNC.RECONVERGENT B0 ;  /* 0x0000000000007941 */ /* 0x000fea0003800200 */
.L_x_107:
[----:B------:R-:W-:Y:S01]  /*70a0*/  BAR.SYNC.DEFER_BLOCKING 0x1, 0x80 ;  /* 0x0042000000007b1d */ /* 0x000fe20000010000 */
[----:B------:R-:W-:Y:S01]  /*70b0*/  ISETP.NE.AND P1, PT, R59, RZ, PT ;  /* 0x000000ff3b00720c */ /* 0x000fe20003f25270 */
[----:B------:R-:W-:Y:S01]  /*70c0*/  UISETP.NE.AND UP0, UPT, UR46, URZ, UPT ;  /* 0x000000ff2e00728c */ /* 0x000fe2000bf05270 */
[----:B------:R-:W-:Y:S11]  /*70d0*/  LEA R2, R62, UR43, 0x3 ;  /* 0x0000002b3e027c11 */ /* 0x000ff6000f8e18ff */
[----:B------:R-:W-:Y:S01]  /*70e0*/  @P1 SHF.L.U32 R3, R54, 0x1f, RZ ;  /* 0x0000001f36031819 */ /* 0x000fe200000006ff */
[----:B------:R-:W-:Y:S06]  /*70f0*/  BRA.U !UP0, `(.L_x_109) ;  /* 0x0000000108247547 */ /* 0x000fec000b800000 */
[----:B------:R-:W-:Y:S01]  /*7100*/  IMAD.U32 R4, RZ, RZ, UR45 ;  /* 0x0000002dff047e24 */ /* 0x000fe2000f8e00ff */
[----:B------:R-:W-:Y:S01]  /*7110*/  MOV R0, UR55 ;  /* 0x0000003700007c02 */ /* 0x000fe20008000f00 */
[----:B------:R-:W-:Y:S03]  /*7120*/  UIADD3 UR4, UPT, UPT, UR45, 0x1, URZ ;  /* 0x000000012d047890 */ /* 0x000fe6000fffe0ff */
[----:B------:R-:W-:Y:S01]  /*7130*/  @P1 LEA R4, R4, UR43, 0x3 ;  /* 0x0000002b04041c11 */ /* 0x000fe2000f8e18ff */
[----:B------:R-:W-:Y:S04]  /*7140*/  UISETP.NE.AND UP0, UPT, UR4, 0x4, UPT ;  /* 0x000000040400788c */ /* 0x000fe8000bf05270 */
[----:B------:R-:W-:Y:S01]  /*7150*/  @P1 VIADD R4, R4, 0x40 ;  /* 0x0000004004041836 */ /* 0x000fe20000000000 */
[----:B------:R-:W-:Y:S04]  /*7160*/  USEL UR45, UR4, URZ, UP0 ;  /* 0x000000ff042d7287 */ /* 0x000fe80008000000 */
[----:B------:R-:W-:Y:S04]  /*7170*/  @P1 PRMT R0, R0, 0x654, R4 ;  /* 0x0000065400001816 */ /* 0x000fe80000000004 */
[----:B------:R3:W-:Y:S04]  /*7180*/  @P1 SYNCS.ARRIVE.TRANS64.RED.A1T0 RZ, [R0+URZ], RZ ;  /* 0x000000ff00ff19a7 */ /* 0x0007e800081004ff */
.L_x_109:
[----:B------:R-:W4:Y:S01]  /*7190*/  @P1 SYNCS.PHASECHK.TRANS64.TRYWAIT P0, [R2+URZ+0x20], R3 ;  /* 0x00002003020015a7 */ /* 0x000f2200080011ff */
[----:B------:R-:W-:Y:S01]  /*71a0*/  BSSY B1, `(.L_x_110) ;  /* 0x0000013000017945 */ /* 0x000fe20003800000 */
[----:B----4-:R-:W-:Y:S03]  /*71b0*/  @P1 SEL R64, RZ, 0x1, !P0 ;  /* 0x00000001ff401807 */ /* 0x010fe60004000000 */
[----:B------:R-:W-:Y:S05]  /*71c0*/  @!P1 BRA `(.L_x_111) ;  /* 0x0000000000409947 */ /* 0x000fea0003800000 */
[----:B------:R-:W-:Y:S01]  /*71d0*/  ISETP.NE.AND P1, PT, R65, RZ, PT ;  /* 0x000000ff4100720c */ /* 0x000fe20003f25270 */
[----:B------:R-:W-:Y:S01]  /*71e0*/  BSSY B0, `(.L_x_112) ;  /* 0x0000009000007945 */ /* 0x000fe20003800000 */
[----:B------:R-:W-:Y:S11]  /*71f0*/  ISETP.NE.AND P0, PT, R64, RZ, PT ;  /* 0x000000ff4000720c */ /* 0x000ff60003f05270 */
[----:B------:R-:W-:Y:S05]  /*7200*/  @P1 IMAD R4, R62, 0x1000, R63 ;  /* 0x000010003e041824 */ /* 0x000fea00078e023f */
[----:B------:R-:W-:Y:S05]  /*7210*/  @P1 IADD3 R3, PT, PT, R4, UR43, RZ ;  /* 0x0000002b04031c10 */ /* 0x000fea000fffe0ff */
[----:B------:R-:W-:Y:S01]  /*7220*/  @P1 IMAD.IADD R3, R55, 0x1, R3 ;  /* 0x0000000137031824 */ /* 0x000fe200078e0203 */
[----:B------:R-:W-:Y:S06]  /*7230*/  @P0 BRA `(.L_x_113) ;  /* 0x00000000000c0947 */ /* 0x000fec0003800000 */
[----:B---3--:R-:W-:Y:S04]  /*7240*/  SHF.L.U32 R0, R54, 0x1f, RZ ;  /* 0x0000001f36007819 */ /* 0x008fe800000006ff */
[----:B------:R-:W3:Y:S02]  /*7250*/  SYNCS.PHASECHK.TRANS64.TRYWAIT P0, [R2+URZ+0x20], R0 ;  /* 0x00002000020075a7 */ /* 0x000ee400080011ff */
[----:B---3--:R-:W-:Y:S05]  /*7260*/  @!P0 BRA `(.L_x_114) ;  /* 0x0000002400788947 */ /* 0x008fea0003800000 */
.L_x_113:
[----:B------:R-:W-:Y:S05]  /*7270*/  BSYNC B0 ;  /* 0x0000000000007941 */ /* 0x000fea0003800000 */
.L_x_112:
[----:B------:R-:W-:Y:S02]  /*7280*/  ISETP.NE.AND P0, PT, R65, RZ, PT ;  /* 0x000000ff4100720c */ /* 0x000fe40003f05270 */
[----:B------:R-:W-:Y:S11]  /*7290*/  IADD3 R62, PT, PT, R62, 0x1, RZ ;  /* 0x000000013e3e7810 */ /* 0x000ff60007ffe0ff */
[----:B------:R-:W-:Y:S05]  /*72a0*/  @P0 WARPSYNC.ALL ;  /* 0x0000000000000948 */ /* 0x000fea0003800000 */
[----:B------:R4:W1:Y:S04]  /*72b0*/  @P0 LDSM.16.M88.4 R28, [R4+UR43+0x200] ;  /* 0x0002002b041c083b */ /* 0x0008680008000200 */
[----:B------:R4:W1:Y:S02]  /*72c0*/  @P0 LDSM.16.M88.4 R36, [R3+0x200] ;  /* 0x000200000324083b */ /* 0x0008640000000200 */
.L_x_111:
[----:B------:R-:W-:Y:S05]  /*72d0*/  BSYNC B1 ;  /* 0x0000000000017941 */ /* 0x000fea0003800000 */
.L_x_110:
[----:B---3--:R-:W-:Y:S05]  /*72e0*/  VIADD R0, R25, 0x20 ;  /* 0x0000002019007836 */ /* 0x008fea0000000000 */
[----:B------:R-:W-:Y:S04]  /*72f0*/  SHF.R.U32.HI R0, RZ, 0x15, R0 ;  /* 0x00000015ff007819 */ /* 0x000fe80000011600 */
[----:B------:R-:W-:Y:S11]  /*7300*/  LOP3.LUT P0, RZ, R0, 0x3, R46, 0x48, !PT ;  /* 0x0000000300ff7812 */ /* 0x000ff6000780482e */
[----:B------:R-:W-:Y:S02]  /*7310*/  @!UPT UIADD3 URZ, UPT, UPT, URZ, URZ, URZ ;  /* 0x000000fffffff290 */ /* 0x000fe4000fffe0ff */
[----:B------:R-:W-:Y:S05]  /*7320*/  @!P0 BRA `(.L_x_115) ;  /* 0x0000000000408947 */ /* 0x000fea0003800000 */
[----:B------:R-:W3:Y:S01]  /*7330*/  LDCU.64 UR8, c[0x4][0x70] ;  /* 0x01000e00ff0877ac */ /* 0x000ee20008000a00 */
[----:B----4-:R-:W-:Y:S01]  /*7340*/  MOV R3, 0x0 ;  /* 0x0000000000037802 */ /* 0x010fe20000000f00 */
[----:B------:R-:W-:Y:S02]  /*7350*/  HFMA2 R12, -RZ, RZ, 0, 5.9604644775390625e-08 ;  /* 0x00000001ff0c7431 */ /* 0x000fe400000001ff */
[----:B-1----:R-:W-:Y:S02]  /*7360*/  IMAD.MOV.U32 R8, RZ, RZ, 0x192 ;  /* 0x00000192ff087424 */ /* 0x002fe400078e00ff */
[----:B------:R-:W-:Y:S01]  /*7370*/  IMAD.MOV.U32 R13, RZ, RZ, RZ ;  /* 0x000000ffff0d7224 */ /* 0x000fe200078e00ff */
[----:B------:R-:W1:Y:S01]  /*7380*/  LDCU.64 UR6, c[0x4][0x78] ;  /* 0x01000f00ff0677ac */ /* 0x000e620008000a00 */
[----:B------:R-:W4:Y:S01]  /*7390*/  LDC.64 R2, c[0x4][R3] ;  /* 0x0100000003027b82 */ /* 0x000f220000000a00 */
[----:B------:R-:W5:Y:S01]  /*73a0*/  LDCU.64 UR4, c[0x4][0x10] ;  /* 0x01000200ff0477ac */ /* 0x000f620008000a00 */
[----:B---3--:R-:W-:Y:S01]  /*73b0*/  MOV R5, UR9 ;  /* 0x0000000900057c02 */ /* 0x008fe20008000f00 */
[----:B------:R-:W-:Y:S01]  /*73c0*/  IMAD.U32 R4, RZ, RZ, UR8 ;  /* 0x00000008ff047e24 */ /* 0x000fe2000f8e00ff */
[----:B-1----:R-:W-:Y:S01]  /*73d0*/  MOV R7, UR7 ;  /* 0x0000000700077c02 */ /* 0x002fe20008000f00 */
[----:B------:R-:W-:Y:S01]  /*73e0*/  IMAD.U32 R6, RZ, RZ, UR6 ;  /* 0x00000006ff067e24 */ /* 0x000fe2000f8e00ff */
[----:B-----5:R-:W-:Y:S01]  /*73f0*/  MOV R11, UR5 ;  /* 0x00000005000b7c02 */ /* 0x020fe20008000f00 */
[----:B------:R-:W-:Y:S02]  /*7400*/  IMAD.U32 R10, RZ, RZ, UR4 ;  /* 0x00000004ff0a7e24 */ /* 0x000fe4000f8e00ff */
[----:B------:R-:W-:Y:S07]  /*7410*/  LEPC R20, `(.L_x_115) ;  /* 0x000000001014794e */ /* 0x000fee0000000000 */
[----:B--2-4-:R-:W-:Y:S05]  /*7420*/  CALL.ABS.NOINC R2 ;  /* 0x0000000002007343 */ /* 0x014fea0003c00000 */
.L_x_115:
[----:B-1--4-:R-:W-:Y:S01]  /*7430*/  SHF.L.U32 R3, R28, 0x10, RZ ;  /* 0x000000101c037819 */ /* 0x012fe200000006ff */
[----:B------:R-:W-:Y:S05]  /*7440*/  WARPSYNC.ALL ;  /* 0x0000000000007948 */ /* 0x000fea0003800000 */
[----:B------:R-:W-:Y:S01]  /*7450*/  R2UR UR4, R25 ;  /* 0x00000000190472ca */ /* 0x000fe200000e0000 */
[----:B------:R-:W-:Y:S01]  /*7460*/  BSSY.RECONVERGENT B0, `(.L_x_116) ;  /* 0x0000056000007945 */ /* 0x000fe20003800200 */
[----:B------:R-:W-:Y:S02]  /*7470*/  SHF.L.U32 R20, R30, 0x10, RZ ;  /* 0x000000101e147819 */ /* 0x000fe400000006ff */
[----:B------:R-:W-:Y:S02]  /*7480*/  ISETP.NE.AND P6, PT, R59, RZ, PT ;  /* 0x000000ff3b00720c */ /* 0x000fe40003fc5270 */
[----:B------:R-:W-:Y:S07]  /*7490*/  ISETP.NE.AND P0, PT, R56, RZ, PT ;  /* 0x000000ff3800720c */ /* 0x000fee0003f05270 */
[----:B------:R-:W1:Y:S02]  /*74a0*/  LDTM.16dp256bit.x4 R4, tmem[UR4+0x20] ;  /* 0x00002004000479ee */ /* 0x000e640008120000 */
[----:B-1----:R-:W-:Y:S01]  /*74b0*/  FMUL R0, R24, R4 ;  /* 0x0000000418007220 */ /* 0x002fe20000400000 */
[----:B------:R-:W-:Y:S01]  /*74c0*/  LOP3.LUT R4, R28, 0xffff0000, RZ, 0xc0, !PT ;  /* 0xffff00001c047812 */ /* 0x000fe200078ec0ff */
[C---:B------:R-:W-:Y:S01]  /*74d0*/  FMUL R2, R24.reuse, R5 ;  /* 0x0000000518027220 */ /* 0x040fe20000400000 */
[----:B------:R-:W-:Y:S01]  /*74e0*/  SHF.L.U32 R5, R29, 0x10, RZ ;  /* 0x000000101d057819 */ /* 0x000fe200000006ff */
[----:B------:R-:W-:Y:S01]  /*74f0*/  FFMA R0, R27, R3, R0 ;  /* 0x000000031b007223 */ /* 0x000fe20000000000 */
[C---:B------:R-:W-:Y:S01]  /*7500*/  FMUL R3, R24.reuse, R6 ;  /* 0x0000000618037220 */ /* 0x040fe20000400000 */
[----:B------:R-:W-:Y:S01]  /*7510*/  LOP3.LUT R6, R29, 0xffff0000, RZ, 0xc0, !PT ;  /* 0xffff00001d067812 */ /* 0x000fe200078ec0ff */
[C---:B------:R-:W-:Y:S01]  /*7520*/  FFMA R2, R27.reuse, R4, R2 ;  /* 0x000000041b027223 */ /* 0x040fe20000000002 */
[C---:B------:R-:W-:Y:S01]  /*7530*/  FMUL R7, R24.reuse, R7 ;  /* 0x0000000718077220 */ /* 0x040fe20000400000 */
[C---:B------:R-:W-:Y:S01]  /*7540*/  FFMA R3, R27.reuse, R5, R3 ;  /* 0x000000051b037223 */ /* 0x040fe20000000003 */
[C---:B------:R-:W-:Y:S01]  /*7550*/  FMUL R4, R24.reuse, R8 ;  /* 0x0000000818047220 */ /* 0x040fe20000400000 */
[----:B------:R-:W-:Y:S01]  /*7560*/  FMUL R5, R24, R9 ;  /* 0x0000000918057220 */ /* 0x000fe20000400000 */
[----:B------:R-:W-:Y:S01]  /*7570*/  F2FP.BF16.F32.PACK_AB R32, R2, R0 ;  /* 0x000000000220723e */ /* 0x000fe200000010ff */
[C---:B------:R-:W-:Y:S01]  /*7580*/  FFMA R7, R27.reuse, R6, R7 ;  /* 0x000000061b077223 */ /* 0x040fe20000000007 */
[----:B------:R-:W-:Y:S01]  /*7590*/  LOP3.LUT R0, R30, 0xffff0000, RZ, 0xc0, !PT ;  /* 0xffff00001e007812 */ /* 0x000fe200078ec0ff */
[----:B------:R-:W-:Y:S01]  /*75a0*/  FFMA R4, R27, R20, R4 ;  /* 0x000000141b047223 */ /* 0x000fe20000000004 */
[----:B------:R-:W-:Y:S01]  /*75b0*/  SHF.L.U32 R2, R31, 0x10, RZ ;  /* 0x000000101f027819 */ /* 0x000fe200000006ff */
[----:B------:R-:W-:Y:S01]  /*75c0*/  FMUL R6, R24, R10 ;  /* 0x0000000a18067220 */ /* 0x000fe20000400000 */
[----:B------:R-:W-:Y:S01]  /*75d0*/  F2FP.BF16.F32.PACK_AB R33, R7, R3 ;  /* 0x000000030721723e */ /* 0x000fe200000010ff */
[----:B------:R-:W-:Y:S01]  /*75e0*/  FFMA R5, R27, R0, R5 ;  /* 0x000000001b057223 */ /* 0x000fe20000000005 */
[----:B------:R-:W-:Y:S01]  /*75f0*/  LOP3.LUT R3, R31, 0xffff0000, RZ, 0xc0, !PT ;  /* 0xffff00001f037812 */ /* 0x000fe200078ec0ff */
[----:B------:R-:W-:Y:S01]  /*7600*/  FFMA R6, R27, R2, R6 ;  /* 0x000000021b067223 */ /* 0x000fe20000000006 */
[----:B------:R-:W-:Y:S01]  /*7610*/  SHF.L.U32 R7, R36, 0x10, RZ ;  /* 0x0000001024077819 */ /* 0x000fe200000006ff */
[----:B------:R-:W-:Y:S01]  /*7620*/  FMUL R11, R24, R11 ;  /* 0x0000000b180b7220 */ /* 0x000fe20000400000 */
[----:B------:R-:W-:Y:S01]  /*7630*/  LOP3.LUT R0, R36, 0xffff0000, RZ, 0xc0, !PT ;  /* 0xffff000024007812 */ /* 0x000fe200078ec0ff */
[C---:B------:R-:W-:Y:S01]  /*7640*/  FMUL R8, R24.reuse, R12 ;  /* 0x0000000c18087220 */ /* 0x040fe20000400000 */
[----:B------:R-:W-:Y:S01]  /*7650*/  SHF.L.U32 R2, R37, 0x10, RZ ;  /* 0x0000001025027819 */ /* 0x000fe200000006ff */
[C---:B------:R-:W-:Y:S01]  /*7660*/  FMUL R9, R24.reuse, R13 ;  /* 0x0000000d18097220 */ /* 0x040fe20000400000 */
[----:B------:R-:W-:Y:S01]  /*7670*/  F2FP.BF16.F32.PACK_AB R34, R5, R4 ;  /* 0x000000040522723e */ /* 0x000fe200000010ff */
[----:B------:R-:W-:Y:S01]  /*7680*/  FFMA R11, R27, R3, R11 ;  /* 0x000000031b0b7223 */ /* 0x000fe2000000000b */
[----:B------:R-:W-:Y:S01]  /*7690*/  SHF.L.U32 R3, R39, 0x10, RZ ;  /* 0x0000001027037819 */ /* 0x000fe200000006ff */
[----:B------:R-:W-:Y:S01]  /*76a0*/  FFMA R8, R27, R7, R8 ;  /* 0x000000071b087223 */ /* 0x000fe20000000008 */
[----:B------:R-:W-:Y:S01]  /*76b0*/  LOP3.LUT R4, R39, 0xffff0000, RZ, 0xc0, !PT ;  /* 0xffff000027047812 */ /* 0x000fe200078ec0ff */
[----:B------:R-:W-:Y:S01]  /*76c0*/  FFMA R9, R27, R0, R9 ;  /* 0x000000001b097223 */ /* 0x000fe20000000009 */
[----:B------:R-:W-:Y:S01]  /*76d0*/  LOP3.LUT R0, R37, 0xffff0000, RZ, 0xc0, !PT ;  /* 0xffff000025007812 */ /* 0x000fe200078ec0ff */
[C---:B------:R-:W-:Y:S01]  /*76e0*/  FMUL R10, R24.reuse, R14 ;  /* 0x0000000e180a7220 */ /* 0x040fe20000400000 */
[----:B------:R-:W-:Y:S01]  /*76f0*/  F2FP.BF16.F32.PACK_AB R35, R11, R6 ;  /* 0x000000060b23723e */ /* 0x000fe200000010ff */
[----:B------:R-:W-:Y:S01]  /*7700*/  FMUL R15, R24, R15 ;  /* 0x0000000f180f7220 */ /* 0x000fe20000400000 */
[----:B------:R-:W-:Y:S01]  /*7710*/  F2FP.BF16.F32.PACK_AB R8, R9, R8 ;  /* 0x000000080908723e */ /* 0x000fe200000010ff */
[C---:B------:R-:W-:Y:S01]  /*7720*/  FFMA R10, R27.reuse, R2, R10 ;  /* 0x000000021b0a7223 */ /* 0x040fe2000000000a */
[C---:B------:R-:W-:Y:S01]  /*7730*/  SHF.L.U32 R2, R38.reuse, 0x10, RZ ;  /* 0x0000001026027819 */ /* 0x040fe200000006ff */
[----:B------:R-:W-:Y:S01]  /*7740*/  FFMA R15, R27, R0, R15 ;  /* 0x000000001b0f7223 */ /* 0x000fe2000000000f */
[----:B------:R-:W-:Y:S01]  /*7750*/  LOP3.LUT R0, R38, 0xffff0000, RZ, 0xc0, !PT ;  /* 0xffff000026007812 */ /* 0x000fe200078ec0ff */
[----:B------:R1:W-:Y:S01]  /*7760*/  STSM.16.M88.4 [R61+0x1200], R32 ;  /* 0x001200203d007844 */ /* 0x0003e20000000200 */
[C---:B------:R-:W-:Y:S01]  /*7770*/  FMUL R12, R24.reuse, R16 ;  /* 0x00000010180c7220 */ /* 0x040fe20000400000 */
[C---:B------:R-:W-:Y:S01]  /*7780*/  FMUL R13, R24.reuse, R17 ;  /* 0x00000011180d7220 */ /* 0x040fe20000400000 */
[----:B------:R-:W-:Y:S01]  /*7790*/  F2FP.BF16.F32.PACK_AB R9, R15, R10 ;  /* 0x0000000a0f09723e */ /* 0x000fe200000010ff */
[C---:B------:R-:W-:Y:S01]  /*77a0*/  FMUL R14, R24.reuse, R18 ;  /* 0x00000012180e7220 */ /* 0x040fe20000400000 */
[----:B------:R-:W-:Y:S01]  /*77b0*/  FMUL R19, R24, R19 ;  /* 0x0000001318137220 */ /* 0x000fe20000400000 */
[C---:B------:R-:W-:Y:S01]  /*77c0*/  FFMA R12, R27.reuse, R2, R12 ;  /* 0x000000021b0c7223 */ /* 0x040fe2000000000c */
[----:B------:R-:W-:Y:S01]  /*77d0*/  MOV R2, UR45 ;  /* 0x0000002d00027c02 */ /* 0x000fe20008000f00 */
[C---:B------:R-:W-:Y:S01]  /*77e0*/  FFMA R13, R27.reuse, R0, R13 ;  /* 0x000000001b0d7223 */ /* 0x040fe2000000000d */
[C---:B------:R-:W-:Y:S01]  /*77f0*/  FFMA R14, R27.reuse, R3, R14 ;  /* 0x000000031b0e7223 */ /* 0x040fe2000000000e */
[----:B------:R-:W-:Y:S01]  /*7800*/  FFMA R19, R27, R4, R19 ;  /* 0x000000041b137223 */ /* 0x000fe20000000013 */
[----:B------:R-:W-:Y:S02]  /*7810*/  @P6 LEA R2, R2, UR43, 0x3 ;  /* 0x0000002b02026c11 */ /* 0x000fe4000f8e18ff */
[----:B------:R-:W-:Y:S02]  /*7820*/  F2FP.BF16.F32.PACK_AB R10, R13, R12 ;  /* 0x0000000c0d0a723e */ /* 0x000fe400000010ff */
[----:B------:R-:W-:Y:S02]  /*7830*/  F2FP.BF16.F32.PACK_AB R11, R19, R14 ;  /* 0x0000000e130b723e */ /* 0x000fe400000010ff */
[----:B------:R-:W-:Y:S02]  /*7840*/  MOV R0, UR55 ;  /* 0x0000003700007c02 */ /* 0x000fe40008000f00 */
[----:B------:R-:W-:Y:S01]  /*7850*/  @P6 IADD3 R2, PT, PT, R2, 0x40, RZ ;  /* 0x0000004002026810 */ /* 0x000fe20007ffe0ff */
[----:B------:R1:W-:Y:S01]  /*7860*/  STSM.16.M88.4 [R60+0x1200], R8 ;  /* 0x001200083c007844 */ /* 0x0003e20000000200 */
[----:B------:R-:W-:Y:S02]  /*7870*/  @P6 SHF.L.U32 R3, R54, 0x1f, RZ ;  /* 0x0000001f36036819 */ /* 0x000fe400000006ff */
[----:B------:R-:W-:Y:S01]  /*7880*/  @P6 PRMT R0, R0, 0x654, R2 ;  /* 0x0000065400006816 */ /* 0x000fe20000000002 */
[----:B------:R-:W-:Y:S01]  /*7890*/  @!PT LDS RZ, [RZ] ;  /* 0x00000000fffff984 */ /* 0x000fe20000000800 */
[----:B------:R-:W-:Y:S01]  /*78a0*/  @!PT LDS RZ, [RZ] ;  /* 0x00000000fffff984 */ /* 0x000fe20000000800 */
[----:B------:R-:W-:Y:S01]  /*78b0*/  @!PT LDS RZ, [RZ] ;  /* 0x00000000fffff984 */ /* 0x000fe20000000800 */
[----:B------:R-:W-:Y:S01]  /*78c0*/  @!PT LDS RZ, [RZ] ;  /* 0x00000000fffff984 */ /* 0x000fe20000000800 */
[----:B------:R3:W-:Y:S06]  /*78d0*/  MEMBAR.ALL.CTA ;  /* 0x0000000000007992 */ /* 0x0007ec0000008000 */
[----:B---3--:R-:W3:Y:S01]  /*78e0*/  FENCE.VIEW.ASYNC.S ;  /* 0x00000000000073c6 */ /* 0x008ee20000000000 */
[----:B------:R-:W-:Y:S01]  /*78f0*/  LEA R2, R62, UR43, 0x3 ;  /* 0x0000002b3e027c11 */ /* 0x000fe2000f8e18ff */
[----:B---3--:R-:W-:Y:S06]  /*7900*/  BAR.SYNC.DEFER_BLOCKING 0x1, 0x80 ;  /* 0x0042000000007b1d */ /* 0x008fec0000010000 */
[----:B------:R-:W-:Y:S05]  /*7910*/  @P0 BRA `(.L_x_117) ;  /* 0x0000000000280947 */ /* 0x000fea0003800000 */
[----:B------:R-:W3:Y:S01]  /*7920*/  LDCU.64 UR6, c[0x0][0x348] ;  /* 0x00006900ff0677ac */ /* 0x000ee20008000a00 */
[----:B------:R-:W-:Y:S02]  /*7930*/  UIADD3 UR9, UPT, UPT, UR49, 0x20, URZ ;  /* 0x0000002031097890 */ /* 0x000fe4000fffe0ff */
[----:B------:R-:W-:Y:S01]  /*7940*/  UIADD3 UR8, UPT, UPT, UR43, 0x1200, URZ ;  /* 0x000012002b087890 */ /* 0x000fe2000fffe0ff */
[----:B------:R-:W-:Y:S01]  /*7950*/  UMOV UR10, UR50 ;  /* 0x00000032000a7c82 */ /* 0x000fe20008000000 */
[----:B------:R-:W-:Y:S01]  /*7960*/  UMOV UR11, UR60 ;  /* 0x0000003c000b7c82 */ /* 0x000fe20008000000 */
[----:B---3--:R-:W-:Y:S04]  /*7970*/  UIADD3 UR4, UP0, UPT, UR6, 0x680, URZ ;  /* 0x0000068006047890 */ /* 0x008fe8000ff1e0ff */
[----:B------:R-:W-:Y:S09]  /*7980*/  UIADD3.X UR5, UPT, UPT, URZ, UR7, URZ, UP0, !UPT ;  /* 0x00000007ff057290 */ /* 0x000ff200087fe4ff */
[----:B------:R3:W-:Y:S01]  /*7990*/  UTMASTG.3D [UR8], [UR4] ;  /* 0x00000008040073b5 */ /* 0x0007e20008010000 */
[----:B------:R0:W-:Y:S01]  /*79a0*/  UTMACMDFLUSH ;  /* 0x00000000000079b7 */ /* 0x0001e20000000000 */
[----:B---3--:R-:W-:Y:S04]  /*79b0*/  DEPBAR.LE SB0, 0x1 ;  /* 0x000080400000791a */ /* 0x008fe80000000000 */
.L_x_117:
[----:B------:R-:W-:Y:S05]  /*79c0*/  BSYNC.RECONVERGENT B0 ;  /* 0x0000000000007941 */ /* 0x000fea0003800200 */
.L_x_116:
[----:B------:R-:W-:Y:S01]  /*79d0*/  BAR.SYNC.DEFER_BLOCKING 0x1, 0x80 ;  /* 0x0042000000007b1d */ /* 0x000fe20000010000 */
[----:B------:R-:W-:Y:S04]  /*79e0*/  UIADD3 UR4, UPT, UPT, UR45, 0x1, URZ ;  /* 0x000000012d047890 */ /* 0x000fe8000fffe0ff */
[----:B------:R-:W-:Y:S04]  /*79f0*/  UISETP.NE.AND UP0, UPT, UR4, 0x4, UPT ;  /* 0x000000040400788c */ /* 0x000fe8000bf05270 */
[----:B------:R-:W-:Y:S01]  /*7a00*/  USEL UR44, UR4, URZ, UP0 ;  /* 0x000000ff042c7287 */ /* 0x000fe20008000000 */
[----:B------:R3:W-:Y:S01]  /*7a10*/  @P6 SYNCS.ARRIVE.TRANS64.RED.A1T0 RZ, [R0+URZ], RZ ;  /* 0x000000ff00ff69a7 */ /* 0x0007e200081004ff */
[----:B------:R-:W-:Y:S01]  /*7a20*/  BSSY B1, `(.L_x_118) ;  /* 0x0000014000017945 */ /* 0x000fe20003800000 */
[----:B------:R-:W4:Y:S02]  /*7a30*/  @P6 SYNCS.PHASECHK.TRANS64.TRYWAIT P0, [R2+URZ+0x20], R3 ;  /* 0x00002003020065a7 */ /* 0x000f2400080011ff */
[----:B----4-:R-:W-:Y:S01]  /*7a40*/  @P6 SEL R64, RZ, 0x1, !P0 ;  /* 0x00000001ff406807 */ /* 0x010fe20004000000 */
[----:B---3--:R-:W-:Y:S06]  /*7a50*/  @!P6 BRA `(.L_x_119) ;  /* 0x000000000040e947 */ /* 0x008fec0003800000 */
[----:B------:R-:W-:Y:S01]  /*7a60*/  ISETP.NE.AND P1, PT, R65, RZ, PT ;  /* 0x000000ff4100720c */ /* 0x000fe20003f25270 */
[----:B------:R-:W-:Y:S01]  /*7a70*/  BSSY B0, `(.L_x_120) ;  /* 0x0000009000007945 */ /* 0x000fe20003800000 */
[----:B------:R-:W-:Y:S11]  /*7a80*/  ISETP.NE.AND P0, PT, R64, RZ, PT ;  /* 0x000000ff4000720c */ /* 0x000ff60003f05270 */
[----:B------:R-:W-:Y:S05]  /*7a90*/  @P1 IMAD R3, R62, 0x1000, R63 ;  /* 0x000010003e031824 */ /* 0x000fea00078e023f */
[----:B------:R-:W-:Y:S05]  /*7aa0*/  @P1 IADD3 R0, PT, PT, R3, UR43, RZ ;  /* 0x0000002b03001c10 */ /* 0x000fea000fffe0ff */
[----:B------:R-:W-:Y:S01]  /*7ab0*/  @P1 IMAD.IADD R0, R55, 0x1, R0 ;  /* 0x0000000137001824 */ /* 0x000fe200078e0200 */
[----:B------:R-:W-:Y:S06]  /*7ac0*/  @P0 BRA `(.L_x_121) ;  /* 0x00000000000c0947 */ /* 0x000fec0003800000 */
[----:B------:R-:W-:Y:S04]  /*7ad0*/  SHF.L.U32 R4, R54, 0x1f, RZ ;  /* 0x0000001f36047819 */ /* 0x000fe800000006ff */
[----:B------:R-:W3:Y:S02]  /*7ae0*/  SYNCS.PHASECHK.TRANS64.TRYWAIT P0, [R2+URZ+0x20], R4 ;  /* 0x00002004020075a7 */ /* 0x000ee400080011ff */
[----:B---3--:R-:W-:Y:S05]  /*7af0*/  @!P0 BRA `(.L_x_122) ;  /* 0x0000001c00688947 */ /* 0x008fea0003800000 */
.L_x_121:
[----:B------:R-:W-:Y:S05]  /*7b00*/  BSYNC B0 ;  /* 0x0000000000007941 */ /* 0x000fea0003800000 */
.L_x_120:
[----:B------:R-:W-:Y:S02]  /*7b10*/  ISETP.NE.AND P0, PT, R65, RZ, PT ;  /* 0x000000ff4100720c */ /* 0x000fe40003f05270 */
[----:B------:R-:W-:Y:S11]  /*7b20*/  IADD3 R62, PT, PT, R62, 0x1, RZ ;  /* 0x000000013e3e7810 */ /* 0x000ff60007ffe0ff */
[----:B------:R-:W-:Y:S05]  /*7b30*/  @P0 WARPSYNC.ALL ;  /* 0x0000000000000948 */ /* 0x000fea0003800000 */
[----:B------:R4:W1:Y:S04]  /*7b40*/  @P0 LDSM.16.M88.4 R28, [R3+UR43+0x200] ;  /* 0x0002002b031c083b */ /* 0x0008680008000200 */
[----:B------:R4:W1:Y:S02]  /*7b50*/  @P0 LDSM.16.M88.4 R36, [R0+0x200] ;  /* 0x000200000024083b */ /* 0x0008640000000200 */
.L_x_119:
[----:B------:R-:W-:Y:S05]  /*7b60*/  BSYNC B1 ;  /* 0x0000000000017941 */ /* 0x000fea0003800000 */
.L_x_118:
[----:B----4-:R-:W-:Y:S05]  /*7b70*/  VIADD R0, R25, 0x40 ;  /* 0x0000004019007836 */ /* 0x010fea0000000000 */
[----:B------:R-:W-:Y:S04]  /*7b80*/  SHF.R.U32.HI R0, RZ, 0x15, R0 ;  /* 0x00000015ff007819 */ /* 0x000fe80000011600 */
[----:B------:R-:W-:Y:S11]  /*7b90*/  LOP3.LUT P0, RZ, R0, 0x3, R46, 0x48, !PT ;  /* 0x0000000300ff7812 */ /* 0x000ff6000780482e */
[----:B------:R-:W-:Y:S02]  /*7ba0*/  @!UPT UIADD3 URZ, UPT, UPT, URZ, URZ, URZ ;  /* 0x000000fffffff290 */ /* 0x000fe4000fffe0ff */
[----:B------:R-:W-:Y:S05]  /*7bb0*/  @!P0 BRA `(.L_x_123) ;  /* 0x0000000000408947 */ /* 0x000fea0003800000 */
[----:B------:R-:W4:Y:S01]  /*7bc0*/  LDCU.64 UR8, c[0x4][0x70] ;  /* 0x01000e00ff0877ac */ /* 0x000f220008000a00 */
[----:B------:R-:W-:Y:S01]  /*7bd0*/  MOV R3, 0x0 ;  /* 0x0000000000037802 */ /* 0x000fe20000000f00 */
[----:B------:R-:W-:Y:S02]  /*7be0*/  HFMA2 R12, -RZ, RZ, 0, 5.9604644775390625e-08 ;  /* 0x00000001ff0c7431 */ /* 0x000fe400000001ff */
[----:B-1----:R-:W-:Y:S02]  /*7bf0*/  IMAD.MOV.U32 R8, RZ, RZ, 0x192 ;  /* 0x00000192ff087424 */ /* 0x002fe400078e00ff */
[----:B------:R-:W-:Y:S01]  /*7c00*/  IMAD.MOV.U32 R13, RZ, RZ, RZ ;  /* 0x000000ffff0d7224 */ /* 0x000fe200078e00ff */
[----:B------:R-:W1:Y:S01]  /*7c10*/  LDCU.64 UR6, c[0x4][0x78] ;  /* 0x01000f00ff0677ac */ /* 0x000e620008000a00 */
[----:B---3--:R-:W3:Y:S01]  /*7c20*/  LDC.64 R2, c[0x4][R3] ;  /* 0x0100000003027b82 */ /* 0x008ee20000000a00 */
[----:B------:R-:W5:Y:S01]  /*7c30*/  LDCU.64 UR4, c[0x4][0x10] ;  /* 0x01000200ff0477ac */ /* 0x000f620008000a00 */
[----:B----4-:R-:W-:Y:S01]  /*7c40*/  MOV R5, UR9 ;  /* 0x0000000900057c02 */ /* 0x010fe20008000f00 */
[----:B------:R-:W-:Y:S01]  /*7c50*/  IMAD.U32 R4, RZ, RZ, UR8 ;  /* 0x00000008ff047e24 */ /* 0x000fe2000f8e00ff */
[----:B-1----:R-:W-:Y:S01]  /*7c60*/  MOV R7, UR7 ;  /* 0x0000000700077c02 */ /* 0x002fe20008000f00 */
[----:B------:R-:W-:Y:S01]  /*7c70*/  IMAD.U32 R6, RZ, RZ, UR6 ;  /* 0x00000006ff067e24 */ /* 0x000fe2000f8e00ff */
[----:B-----5:R-:W-:Y:S01]  /*7c80*/  MOV R11, UR5 ;  /* 0x00000005000b7c02 */ /* 0x020fe20008000f00 */
[----:B------:R-:W-:Y:S02]  /*7c90*/  IMAD.U32 R10, RZ, RZ, UR4 ;  /* 0x00000004ff0a7e24 */ /* 0x000fe4000f8e00ff */
[----:B------:R-:W-:Y:S07]  /*7ca0*/  LEPC R20, `(.L_x_123) ;  /* 0x000000001014794e */ /* 0x000fee0000000000 */
[----:B--23--:R-:W-:Y:S05]  /*7cb0*/  CALL.ABS.NOINC R2 ;  /* 0x0000000002007343 */ /* 0x00cfea0003c00000 */
.L_x_123:
[----:B-1----:R-:W-:Y:S01]  /*7cc0*/  SHF.L.U32 R3, R28, 0x10, RZ ;  /* 0x000000101c037819 */ /* 0x002fe200000006ff */
[----:B------:R-:W-:Y:S05]  /*7cd0*/  WARPSYNC.ALL ;  /* 0x0000000000007948 */ /* 0x000fea0003800000 */
[----:B------:R-:W-:Y:S01]  /*7ce0*/  R2UR UR4, R25 ;  /* 0x00000000190472ca */ /* 0x000fe200000e0000 */
[----:B------:R-:W-:Y:S01]  /*7cf0*/  BSSY.RECONVERGENT B0, `(.L_x_124) ;  /* 0x0000056000007945 */ /* 0x000fe20003800200 */
[----:B------:R-:W-:Y:S02]  /*7d00*/  SHF.L.U32 R20, R30, 0x10, RZ ;  /* 0x000000101e147819 */ /* 0x000fe400000006ff */
[----:B------:R-:W-:Y:S02]  /*7d10*/  ISETP.NE.AND P6, PT, R59, RZ, PT ;  /* 0x000000ff3b00720c */ /* 0x000fe40003fc5270 */
[----:B------:R-:W-:Y:S07]  /*7d20*/  ISETP.NE.AND P0, PT, R56, RZ, PT ;  /* 0x000000ff3800720c */ /* 0x000fee0003f05270 */
[----:B---3--:R-:W1:Y:S02]  /*7d30*/  LDTM.16dp256bit.x4 R4, tmem[UR4+0x40] ;  /* 0x00004004000479ee */ /* 0x008e640008120000 */
        /* <DEDUP_REMOVED lines=60> */
[----:B------:R-:W-:Y:S02]  /*8100*/  LEA R3, R62, UR43, 0x3 ;  /* 0x0000002b3e037c11 */ /* 0x000fe4000f8e18ff */
[----:B------:R-:W-:Y:S01]  /*8110*/  @P6 PRMT R0, R0, 0x654, R2 ;  /* 0x0000065400006816 */ /* 0x000fe20000000002 */
[----:B------:R-:W-:Y:S01]  /*8120*/  @!PT LDS RZ, [RZ] ;  /* 0x00000000fffff984 */ /* 0x000fe20000000800 */
[----:B------:R-:W-:Y:S01]  /*8130*/  @!PT LDS RZ, [RZ] ;  /* 0x00000000fffff984 */ /* 0x000fe20000000800 */
[----:B------:R-:W-:Y:S01]  /*8140*/  @!PT LDS RZ, [RZ] ;  /* 0x00000000fffff984 */ /* 0x000fe20000000800 */
[----:B------:R-:W-:Y:S01]  /*8150*/  @!PT LDS RZ, [RZ] ;  /* 0x00000000fffff984 */ /* 0x000fe20000000800 */
[----:B------:R3:W-:Y:S06]  /*8160*/  MEMBAR.ALL.CTA ;  /* 0x0000000000007992 */ /* 0x0007ec0000008000 */
[----:B---3--:R-:W3:Y:S01]  /*8170*/  FENCE.VIEW.ASYNC.S ;  /* 0x00000000000073c6 */ /* 0x008ee20000000000 */
[----:B------:R-:W-:Y:S01]  /*8180*/  @P6 SHF.L.U32 R2, R54, 0x1f, RZ ;  /* 0x0000001f36026819 */ /* 0x000fe200000006ff */
        /* <DEDUP_REMOVED lines=12> */
.L_x_125:
[----:B------:R-:W-:Y:S05]  /*8250*/  BSYNC.RECONVERGENT B0 ;  /* 0x0000000000007941 */ /* 0x000fea0003800200 */
.L_x_124:
        /* <DEDUP_REMOVED lines=19> */
.L_x_129:
[----:B------:R-:W-:Y:S05]  /*8390*/  BSYNC B0 ;  /* 0x0000000000007941 */ /* 0x000fea0003800000 */
.L_x_128:
[----:B------:R-:W-:Y:S11]  /*83a0*/  ISETP.NE.AND P0, PT, R65, RZ, PT ;  /* 0x000000ff4100720c */ /* 0x000ff60003f05270 */
[----:B------:R-:W-:Y:S02]  /*83b0*/  @!UPT UIADD3 URZ, UPT, UPT, URZ, URZ, URZ ;  /* 0x000000fffffff290 */ /* 0x000fe4000fffe0ff */
[----:B------:R-:W-:Y:S05]  /*83c0*/  @P0 WARPSYNC.ALL ;  /* 0x0000000000000948 */ /* 0x000fea0003800000 */
[----:B------:R4:W1:Y:S04]  /*83d0*/  @P0 LDSM.16.M88.4 R28, [R62+UR43+0x200] ;  /* 0x0002002b3e1c083b */ /* 0x0008680008000200 */
[----:B------:R4:W1:Y:S02]  /*83e0*/  @P0 LDSM.16.M88.4 R36, [R2+0x200] ;  /* 0x000200000224083b */ /* 0x0008640000000200 */
.L_x_127:
[----:B------:R-:W-:Y:S05]  /*83f0*/  BSYNC B1 ;  /* 0x0000000000017941 */ /* 0x000fea0003800000 */
.L_x_126:
[----:B---3--:R-:W-:Y:S05]  /*8400*/  VIADD R0, R25, 0x60 ;  /* 0x0000006019007836 */ /* 0x008fea0000000000 */
[----:B------:R-:W-:Y:S04]  /*8410*/  SHF.R.U32.HI R0, RZ, 0x15, R0 ;  /* 0x00000015ff007819 */ /* 0x000fe80000011600 */
[----:B------:R-:W-:Y:S11]  /*8420*/  LOP3.LUT P0, RZ, R0, 0x3, R46, 0x48, !PT ;  /* 0x0000000300ff7812 */ /* 0x000ff6000780482e */
[----:B------:R-:W-:Y:S02]  /*8430*/  @!UPT UIADD3 URZ, UPT, UPT, URZ, URZ, URZ ;  /* 0x000000fffffff290 */ /* 0x000fe4000fffe0ff */
[----:B------:R-:W-:Y:S05]  /*8440*/  @!P0 BRA `(.L_x_131) ;  /* 0x0000000000408947 */ /* 0x000fea0003800000 */
[----:B------:R-:W3:Y:S01]  /*8450*/  LDCU.64 UR8, c[0x4][0x70] ;  /* 0x01000e00ff0877ac */ /* 0x000ee20008000a00 */
[----:B------:R-:W-:Y:S01]  /*8460*/  MOV R3, 0x0 ;  /* 0x0000000000037802 */ /* 0x000fe20000000f00 */
[----:B------:R-:W-:Y:S02]  /*8470*/  HFMA2 R12, -RZ, RZ, 0, 5.9604644775390625e-08 ;  /* 0x00000001ff0c7431 */ /* 0x000fe400000001ff */
[----:B-1----:R-:W-:Y:S02]  /*8480*/  IMAD.MOV.U32 R8, RZ, RZ, 0x192 ;  /* 0x00000192ff087424 */ /* 0x002fe400078e00ff */
[----:B------:R-:W-:Y:S01]  /*8490*/  IMAD.MOV.U32 R13, RZ, RZ, RZ ;  /* 0x000000ffff0d7224 */ /* 0x000fe200078e00ff */
[----:B------:R-:W1:Y:S01]  /*84a0*/  LDCU.64 UR6, c[0x4][0x78] ;  /* 0x01000f00ff0677ac */ /* 0x000e620008000a00 */
[----:B----4-:R-:W4:Y:S01]  /*84b0*/  LDC.64 R2, c[0x4][R3] ;  /* 0x0100000003027b82 */ /* 0x010f220000000a00 */
        /* <DEDUP_REMOVED lines=9> */
.L_x_131:
[----:B------:R-:W-:Y:S01]  /*8550*/  ISETP.NE.AND P0, PT, R56, RZ, PT ;  /* 0x000000ff3800720c */ /* 0x000fe20003f05270 */
[----:B------:R-:W-:Y:S05]  /*8560*/  WARPSYNC.ALL ;  /* 0x0000000000007948 */ /* 0x000fea0003800000 */
[----:B------:R-:W-:Y:S01]  /*8570*/  R2UR UR4, R25 ;  /* 0x00000000190472ca */ /* 0x000fe200000e0000 */
[----:B------:R-:W-:Y:S01]  /*8580*/  BSSY.RECONVERGENT B0, `(.L_x_132) ;  /* 0x0000053000007945 */ /* 0x000fe20003800200 */
[C---:B-1----:R-:W-:Y:S02]  /*8590*/  SHF.L.U32 R0, R28.reuse, 0x10, RZ ;  /* 0x000000101c007819 */ /* 0x042fe400000006ff */
[----:B----4-:R-:W-:Y:S02]  /*85a0*/  LOP3.LUT R2, R28, 0xffff0000, RZ, 0xc0, !PT ;  /* 0xffff00001c027812 */ /* 0x010fe400078ec0ff */
[C---:B------:R-:W-:Y:S02]  /*85b0*/  SHF.L.U32 R3, R29.reuse, 0x10, RZ ;  /* 0x000000101d037819 */ /* 0x040fe400000006ff */
[----:B------:R-:W-:Y:S02]  /*85c0*/  LOP3.LUT R20, R29, 0xffff0000, RZ, 0xc0, !PT ;  /* 0xffff00001d147812 */ /* 0x000fe400078ec0ff */
[C---:B------:R-:W-:Y:S02]  /*85d0*/  SHF.L.U32 R21, R30.reuse, 0x10, RZ ;  /* 0x000000101e157819 */ /* 0x040fe400000006ff */
[----:B------:R-:W-:Y:S01]  /*85e0*/  LOP3.LUT R25, R30, 0xffff0000, RZ, 0xc0, !PT ;  /* 0xffff00001e197812 */ /* 0x000fe200078ec0ff */
[----:B------:R-:W1:Y:S01]  /*85f0*/  LDTM.16dp256bit.x4 R4, tmem[UR4+0x60] ;  /* 0x00006004000479ee */ /* 0x000e620008120000 */
[----:B------:R-:W-:Y:S01]  /*8600*/  R2UR UR4, R26 ;  /* 0x000000001a0472ca */ /* 0x000fe200000e0000 */
[----:B------:R-:W-:Y:S01]  /*8610*/  NOP ;  /* 0x0000000000007918 */ /* 0x000fe20000000000 */
[C---:B------:R-:W-:Y:S02]  /*8620*/  SHF.L.U32 R26, R31.reuse, 0x10, RZ ;  /* 0x000000101f1a7819 */ /* 0x040fe400000006ff */
[----:B------:R-:W-:Y:S02]  /*8630*/  LOP3.LUT R28, R31, 0xffff0000, RZ, 0xc0, !PT ;  /* 0xffff00001f1c7812 */ /* 0x000fe400078ec0ff */
[C---:B------:R-:W-:Y:S02]  /*8640*/  SHF.L.U32 R29, R36.reuse, 0x10, RZ ;  /* 0x00000010241d7819 */ /* 0x040fe400000006ff */
[----:B------:R-:W-:Y:S02]  /*8650*/  LOP3.LUT R30, R36, 0xffff0000, RZ, 0xc0, !PT ;  /* 0xffff0000241e7812 */ /* 0x000fe400078ec0ff */
[C---:B------:R-:W-:Y:S02]  /*8660*/  SHF.L.U32 R31, R37.reuse, 0x10, RZ ;  /* 0x00000010251f7819 */ /* 0x040fe400000006ff */
[----:B------:R-:W-:Y:S01]  /*8670*/  LOP3.LUT R32, R37, 0xffff0000, RZ, 0xc0, !PT ;  /* 0xffff000025207812 */ /* 0x000fe200078ec0ff */
[----:B------:R-:W-:Y:S01]  /*8680*/  UIADD3 UR4, UPT, UPT, UR4, 0xb0, URZ ;  /* 0x000000b004047890 */ /* 0x000fe2000fffe0ff */
[C---:B------:R-:W-:Y:S02]  /*8690*/  SHF.L.U32 R33, R38.reuse, 0x10, RZ ;  /* 0x0000001026217819 */ /* 0x040fe400000006ff */
[----:B------:R-:W-:Y:S01]  /*86a0*/  LOP3.LUT R34, R38, 0xffff0000, RZ, 0xc0, !PT ;  /* 0xffff000026227812 */ /* 0x000fe200078ec0ff */
[----:B------:R-:W-:Y:S01]  /*86b0*/  UPRMT UR4, UR55, 0x654, UR4 ;  /* 0x0000065437047896 */ /* 0x000fe20008000004 */
[C---:B------:R-:W-:Y:S02]  /*86c0*/  SHF.L.U32 R35, R39.reuse, 0x10, RZ ;  /* 0x0000001027237819 */ /* 0x040fe400000006ff */
[----:B------:R-:W-:Y:S01]  /*86d0*/  LOP3.LUT R36, R39, 0xffff0000, RZ, 0xc0, !PT ;  /* 0xffff000027247812 */ /* 0x000fe200078ec0ff */
[C---:B-1----:R-:W-:Y:S01]  /*86e0*/  FMUL R4, R24.reuse, R4 ;  /* 0x0000000418047220 */ /* 0x042fe20000400000 */
[C---:B------:R-:W-:Y:S01]  /*86f0*/  FMUL R5, R24.reuse, R5 ;  /* 0x0000000518057220 */ /* 0x040fe20000400000 */
[C---:B------:R-:W-:Y:S03]  /*8700*/  FMUL R6, R24.reuse, R6 ;  /* 0x0000000618067220 */ /* 0x040fe60000400000 */
[----:B------:R-:W-:Y:S01]  /*8710*/  SYNCS.ARRIVE.TRANS64.RED.A1T0 RZ, [UR4], RZ ;  /* 0x000000ffffff79a7 */ /* 0x000fe20008100404 */
[C---:B------:R-:W-:Y:S01]  /*8720*/  FFMA R4, R27.reuse, R0, R4 ;  /* 0x000000001b047223 */ /* 0x040fe20000000004 */
[C---:B------:R-:W-:Y:S01]  /*8730*/  FFMA R5, R27.reuse, R2, R5 ;  /* 0x000000021b057223 */ /* 0x040fe20000000005 */
[----:B------:R-:W-:Y:S01]  /*8740*/  FFMA R6, R27, R3, R6 ;  /* 0x000000031b067223 */ /* 0x000fe20000000006 */
[C---:B------:R-:W-:Y:S01]  /*8750*/  FMUL R7, R24.reuse, R7 ;  /* 0x0000000718077220 */ /* 0x040fe20000400000 */
[C---:B------:R-:W-:Y:S01]  /*8760*/  FMUL R8, R24.reuse, R8 ;  /* 0x0000000818087220 */ /* 0x040fe20000400000 */
[C---:B------:R-:W-:Y:S01]  /*8770*/  FMUL R9, R24.reuse, R9 ;  /* 0x0000000918097220 */ /* 0x040fe20000400000 */
[----:B------:R-:W-:Y:S01]  /*8780*/  F2FP.BF16.F32.PACK_AB R4, R5, R4 ;  /* 0x000000040504723e */ /* 0x000fe200000010ff */
[C---:B------:R-:W-:Y:S01]  /*8790*/  FFMA R7, R27.reuse, R20, R7 ;  /* 0x000000141b077223 */ /* 0x040fe20000000007 */
[C---:B------:R-:W-:Y:S01]  /*87a0*/  FFMA R8, R27.reuse, R21, R8 ;  /* 0x000000151b087223 */ /* 0x040fe20000000008 */
[C---:B------:R-:W-:Y:S01]  /*87b0*/  FFMA R9, R27.reuse, R25, R9 ;  /* 0x000000191b097223 */ /* 0x040fe20000000009 */
[C---:B------:R-:W-:Y:S01]  /*87c0*/  FMUL R0, R24.reuse, R10 ;  /* 0x0000000a18007220 */ /* 0x040fe20000400000 */
[C---:B------:R-:W-:Y:S01]  /*87d0*/  FMUL R2, R24.reuse, R11 ;  /* 0x0000000b18027220 */ /* 0x040fe20000400000 */
[C---:B------:R-:W-:Y:S01]  /*87e0*/  FMUL R3, R24.reuse, R12 ;  /* 0x0000000c18037220 */ /* 0x040fe20000400000 */
[C---:B------:R-:W-:Y:S01]  /*87f0*/  FMUL R10, R24.reuse, R13 ;  /* 0x0000000d180a7220 */ /* 0x040fe20000400000 */
[C---:B------:R-:W-:Y:S01]  /*8800*/  FFMA R0, R27.reuse, R26, R0 ;  /* 0x0000001a1b007223 */ /* 0x040fe20000000000 */
[C---:B------:R-:W-:Y:S01]  /*8810*/  FMUL R11, R24.reuse, R14 ;  /* 0x0000000e180b7220 */ /* 0x040fe20000400000 */
[C---:B------:R-:W-:Y:S01]  /*8820*/  FFMA R2, R27.reuse, R28, R2 ;  /* 0x0000001c1b027223 */ /* 0x040fe20000000002 */
[C---:B------:R-:W-:Y:S01]  /*8830*/  FMUL R15, R24.reuse, R15 ;  /* 0x0000000f180f7220 */ /* 0x040fe20000400000 */
[C---:B------:R-:W-:Y:S01]  /*8840*/  FMUL R12, R24.reuse, R16 ;  /* 0x00000010180c7220 */ /* 0x040fe20000400000 */
[C---:B------:R-:W-:Y:S01]  /*8850*/  FFMA R3, R27.reuse, R29, R3 ;  /* 0x0000001d1b037223 */ /* 0x040fe20000000003 */
[C---:B------:R-:W-:Y:S01]  /*8860*/  FMUL R13, R24.reuse, R17 ;  /* 0x00000011180d7220 */ /* 0x040fe20000400000 */
[C---:B------:R-:W-:Y:S01]  /*8870*/  FFMA R10, R27.reuse, R30, R10 ;  /* 0x0000001e1b0a7223 */ /* 0x040fe2000000000a */
[C---:B------:R-:W-:Y:S01]  /*8880*/  FMUL R14, R24.reuse, R18 ;  /* 0x00000012180e7220 */ /* 0x040fe20000400000 */
[C---:B------:R-:W-:Y:S01]  /*8890*/  FFMA R11, R27.reuse, R31, R11 ;  /* 0x0000001f1b0b7223 */ /* 0x040fe2000000000b */
[C---:B------:R-:W-:Y:S01]  /*88a0*/  FFMA R15, R27.reuse, R32, R15 ;  /* 0x000000201b0f7223 */ /* 0x040fe2000000000f */
[----:B------:R-:W-:Y:S01]  /*88b0*/  FMUL R19, R24, R19 ;  /* 0x0000001318137220 */ /* 0x000fe20000400000 */
[C---:B------:R-:W-:Y:S01]  /*88c0*/  FFMA R12, R27.reuse, R33, R12 ;  /* 0x000000211b0c7223 */ /* 0x040fe2000000000c */
[C---:B------:R-:W-:Y:S01]  /*88d0*/  FFMA R13, R27.reuse, R34, R13 ;  /* 0x000000221b0d7223 */ /* 0x040fe2000000000d */
[----:B------:R-:W-:Y:S01]  /*88e0*/  FFMA R14, R27, R35, R14 ;  /* 0x000000231b0e7223 */ /* 0x000fe2000000000e */
[----:B------:R-:W-:Y:S01]  /*88f0*/  F2FP.BF16.F32.PACK_AB R5, R7, R6 ;  /* 0x000000060705723e */ /* 0x000fe200000010ff */
[----:B------:R-:W-:Y:S01]  /*8900*/  FFMA R19, R27, R36, R19 ;  /* 0x000000241b137223 */ /* 0x000fe20000000013 */
[----:B------:R-:W-:Y:S02]  /*8910*/  F2FP.BF16.F32.PACK_AB R6, R9, R8 ;  /* 0x000000080906723e */ /* 0x000fe400000010ff */
        /* <DEDUP_REMOVED lines=25> */
.L_x_133:
[----:B------:R-:W-:Y:S05]  /*8ab0*/  BSYNC.RECONVERGENT B0 ;  /* 0x0000000000007941 */ /* 0x000fea0003800200 */
.L_x_132:
[----:B------:R-:W-:Y:S01]  /*8ac0*/  BAR.SYNC.DEFER_BLOCKING 0x1, 0x80 ;  /* 0x0042000000007b1d */ /* 0x000fe20000010000 */
[----:B------:R-:W-:Y:S01]  /*8ad0*/  UISETP.NE.AND UP0, UPT, UR46, -0x4, UPT ;  /* 0xfffffffc2e00788c */ /* 0x000fe2000bf05270 */
[----:B------:R-:W-:Y:S08]  /*8ae0*/  IADD3 R22, PT, PT, R22, 0x1, RZ ;  /* 0x0000000116167810 */ /* 0x000ff00007ffe0ff */
[----:B------:R-:W-:Y:S05]  /*8af0*/  BRA.U !UP0, `(.L_x_134) ;  /* 0x0000000108287547 */ /* 0x000fea000b800000 */
[----:B------:R-:W-:Y:S01]  /*8b00*/  ISETP.NE.AND P0, PT, R59, RZ, PT ;  /* 0x000000ff3b00720c */ /* 0x000fe20003f05270 */
[----:B------:R-:W-:Y:S01]  /*8b10*/  IMAD.U32 R2, RZ, RZ, UR45 ;  /* 0x0000002dff027e24 */ /* 0x000fe2000f8e00ff */
[----:B------:R-:W-:Y:S01]  /*8b20*/  UIADD3 UR4, UPT, UPT, UR45, 0x1, URZ ;  /* 0x000000012d047890 */ /* 0x000fe2000fffe0ff */
[----:B------:R-:W-:Y:S03]  /*8b30*/  IMAD.U32 R0, RZ, RZ, UR55 ;  /* 0x00000037ff007e24 */ /* 0x000fe6000f8e00ff */
[----:B------:R-:W-:Y:S04]  /*8b40*/  UISETP.NE.AND UP0, UPT, UR4, 0x4, UPT ;  /* 0x000000040400788c */ /* 0x000fe8000bf05270 */
[----:B------:R-:W-:Y:S03]  /*8b50*/  USEL UR45, UR4, URZ, UP0 ;  /* 0x000000ff042d7287 */ /* 0x000fe60008000000 */
[----:B------:R-:W-:Y:S05]  /*8b60*/  @P0 LEA R2, R2, UR43, 0x3 ;  /* 0x0000002b02020c11 */ /* 0x000fea000f8e18ff */
[----:B------:R-:W-:Y:S05]  /*8b70*/  @P0 VIADD R2, R2, 0x40 ;  /* 0x0000004002020836 */ /* 0x000fea0000000000 */
[----:B------:R-:W-:Y:S04]  /*8b80*/  @P0 PRMT R0, R0, 0x654, R2 ;  /* 0x0000065400000816 */ /* 0x000fe80000000002 */
[----:B------:R3:W-:Y:S03]  /*8b90*/  @P0 SYNCS.ARRIVE.TRANS64.RED.A1T0 RZ, [R0+URZ], RZ ;  /* 0x000000ff00ff09a7 */ /* 0x0007e600081004ff */
.L_x_134:
[----:B------:R-:W-:Y:S01]  /*8ba0*/  R2UR UR5, R47 ;  /* 0x000000002f0572ca */ /* 0x000fe200000e0000 */
[----:B------:R-:W-:Y:S01]  /*8bb0*/  UISETP.NE.AND UP0, UPT, UR62, URZ, UPT ;  /* 0x000000ff3e00728c */ /* 0x000fe2000bf05270 */
[----:B------:R-:W-:Y:S01]  /*8bc0*/  R2UR UR4, R48 ;  /* 0x00000000300472ca */ /* 0x000fe200000e0000 */
[----:B------:R-:W-:Y:S01]  /*8bd0*/  UIADD3 UR46, UPT, UPT, UR46, 0x4, URZ ;  /* 0x000000042e2e7890 */ /* 0x000fe2000fffe0ff */
[----:B------:R-:W-:Y:S01]  /*8be0*/  ISETP.NE.AND P0, PT, R51, 0x2, PT ;  /* 0x000000023300780c */ /* 0x000fe20003f05270 */
[----:B------:R-:W-:Y:S01]  /*8bf0*/  UMOV UR60, UR61 ;  /* 0x0000003d003c7c82 */ /* 0x000fe20008000000 */
[----:B------:R-:W-:Y:S02]  /*8c00*/  ISETP.NE.AND P1, PT, R22, 0x4, PT ;  /* 0x000000041600780c */ /* 0x000fe40003f25270 */
[----:B------:R-:W-:Y:S02]  /*8c10*/  SEL R2, RZ, 0x1, P0 ;  /* 0x00000001ff027807 */ /* 0x000fe40000000000 */
[----:B---3--:R-:W-:Y:S02]  /*8c20*/  SEL R0, RZ, 0x1, P1 ;  /* 0x00000001ff007807 */ /* 0x008fe40000800000 */
[----:B------:R-:W-:Y:S01]  /*8c30*/  LOP3.LUT R52, R52, R2, RZ, 0x3c, !PT ;  /* 0x0000000234347212 */ /* 0x000fe200078e3cff */
[----:B------:R-:W-:Y:S01]  /*8c40*/  UIADD3 UR28, UPT, UPT, UR36, UR5, URZ ;  /* 0x00000005241c7290 */ /* 0x000fe2000fffe0ff */
[----:B------:R-:W-:Y:S01]  /*8c50*/  LOP3.LUT R53, R53, R0, RZ, 0x3c, !PT ;  /* 0x0000000035357212 */ /* 0x000fe200078e3cff */
[----:B------:R-:W-:Y:S01]  /*8c60*/  UIADD3 UR24, UPT, UPT, UR37, UR4, URZ ;  /* 0x0000000425187290 */ /* 0x000fe2000fffe0ff */
[----:B------:R-:W-:Y:S02]  /*8c70*/  SEL R51, R51, RZ, P0 ;  /* 0x000000ff33337207 */ /* 0x000fe40000000000 */
[----:B------:R-:W-:Y:S01]  /*8c80*/  SEL R22, R22, RZ, P1 ;  /* 0x000000ff16167207 */ /* 0x000fe20000800000 */
[----:B------:R-:W-:Y:S08]  /*8c90*/  BRA.U UP0, `(.L_x_135) ;  /* 0xffffffcd00a47547 */ /* 0x000ff0000b83ffff */
[----:B------:R-:W-:-:S09]  /*8ca0*/  UISETP.NE.AND UP0, UPT, UR63, URZ, UPT ;  /* 0x000000ff3f00728c */ /* 0x000fd2000bf05270 */
[----:B------:R-:W-:Y:S05]  /*8cb0*/  BRA.U !UP0, `(.L_x_136) ;  /* 0x0000000108487547 */ /* 0x000fea000b800000 */
[----:B------:R-:W3:Y:S02]  /*8cc0*/  LDCU.64 UR4, c[0x0][0x890] ;  /* 0x00011200ff0477ac */ /* 0x000ee40008000a00 */
[----:B---3--:R-:W-:-:S04]  /*8cd0*/  UISETP.NE.U32.AND UP0, UPT, UR4, URZ, UPT ;  /* 0x000000ff0400728c */ /* 0x008fc8000bf05070 */
[----:B------:R-:W-:-:S09]  /*8ce0*/  UISETP.NE.AND.EX UP0, UPT, UR5, URZ, UPT, UP0 ;  /* 0x000000ff0500728c */ /* 0x000fd2000bf05300 */
[----:B------:R-:W-:Y:S05]  /*8cf0*/  BRA.U UP0, `(.L_x_137) ;  /* 0x00000001000c7547 */ /* 0x000fea000b800000 */
[----:B------:R-:W-:-:S13]  /*8d00*/  FSETP.NEU.AND P0, PT, R27, RZ, PT ;  /* 0x000000ff1b00720b */ /* 0x000fda0003f0d000 */
[----:B------:R-:W-:Y:S05]  /*8d10*/  @!P0 EXIT ;  /* 0x000000000000894d */ /* 0x000fea0003800000 */
[----:B------:R-:W-:Y:S05]  /*8d20*/  BRA `(.L_x_136) ;  /* 0x00000000002c7947 */ /* 0x000fea0003800000 */
.L_x_137:
[----:B------:R-:W-:Y:S01]  /*8d30*/  ISETP.NE.AND P0, PT, R50, RZ, PT ;  /* 0x000000ff3200720c */ /* 0x000fe20003f05270 */
[----:B------:R-:W-:-:S12]  /*8d40*/  BSSY.RECONVERGENT B0, `(.L_x_136) ;  /* 0x0000009000007945 */ /* 0x000fd80003800200 */
[----:B------:R-:W-:Y:S05]  /*8d50*/  @P0 BRA `(.L_x_138) ;  /* 0x0000000000140947 */ /* 0x000fea0003800000 */
[----:B------:R-:W3:Y:S02]  /*8d60*/  LDCU.64 UR4, c[0x0][0x888] ;  /* 0x00011100ff0477ac */ /* 0x000ee40008000a00 */
[----:B---3--:R-:W-:-:S04]  /*8d70*/  ISETP.NE.U32.AND P0, PT, RZ, UR4, PT ;  /* 0x00000004ff007c0c */ /* 0x008fc8000bf05070 */
[----:B------:R-:W-:-:S13]  /*8d80*/  ISETP.NE.AND.EX P0, PT, RZ, UR5, PT, P0 ;  /* 0x00000005ff007c0c */ /* 0x000fda000bf05300 */
[----:B------:R-:W-:Y:S05]  /*8d90*/  @!P0 EXIT ;  /* 0x000000000000894d */ /* 0x000fea0003800000 */
[----:B------:R-:W-:Y:S05]  /*8da0*/  BRA `(.L_x_139) ;  /* 0x0000000000087947 */ /* 0x000fea0003800000 */
.L_x_138:
[----:B------:R-:W-:-:S13]  /*8db0*/  FSETP.NEU.AND P0, PT, R27, RZ, PT ;  /* 0x000000ff1b00720b */ /* 0x000fda0003f0d000 */
[----:B------:R-:W-:Y:S05]  /*8dc0*/  @!P0 EXIT ;  /* 0x000000000000894d */ /* 0x000fea0003800000 */
.L_x_139:
[----:B------:R-:W-:Y:S05]  /*8dd0*/  BSYNC.RECONVERGENT B0 ;  /* 0x0000000000007941 */ /* 0x000fea0003800200 */
.L_x_136:
[----:B------:R-:W-:Y:S01]  /*8de0*/  ULEA UR4, UR45, UR43, 0x3 ;  /* 0x0000002b2d047291 */ /* 0x000fe2000f8e18ff */
[----:B------:R-:W-:-:S04]  /*8df0*/  DEPBAR.LE SB0, 0x0 ;  /* 0x000080000000791a */ /* 0x000fc80000000000 */
[----:B------:R-:W-:-:S04]  /*8e00*/  UIADD3 UR4, UPT, UPT, UR4, 0x40, URZ ;  /* 0x0000004004047890 */ /* 0x000fc8000fffe0ff */
[----:B------:R-:W-:-:S09]  /*8e10*/  UPRMT UR4, UR55, 0x654, UR4 ;  /* 0x0000065437047896 */ /* 0x000fd20008000004 */
[----:B------:R-:W-:Y:S01]  /*8e20*/  SYNCS.ARRIVE.TRANS64.RED.A1T0 RZ, [UR4], RZ ;  /* 0x000000ffffff79a7 */ /* 0x000fe20008100404 */
[----:B------:R-:W-:Y:S05]  /*8e30*/  EXIT ;  /* 0x000000000000794d */ /* 0x000fea0003800000 */
.L_x_24:
[----:B---3--:R3:W4:Y:S02]  /*8e40*/  SYNCS.PHASECHK.TRANS64.TRYWAIT P0, [R0+URZ+0xe0], R2 ;  /* 0x0000e002000075a7 */ /* 0x00872400080011ff */
[----:B----4-:R-:W-:Y:S05]  /*8e50*/  @!P0 NANOSLEEP.SYNCS 0x989680 ;  /* 0x009896800000895d */ /* 0x010fea0003900000 */
[----:B------:R-:W4:Y:S02]  /*8e60*/  @!P0 SYNCS.PHASECHK.TRANS64 P0, [R0+URZ+0xe0], R2 ;  /* 0x0000e002000085a7 */ /* 0x000f2400080010ff */
[----:B----4-:R-:W-:Y:S05]  /*8e70*/  @!P0 BRA `(.L_x_24) ;  /* 0xfffffffc00f08947 */ /* 0x010fea000383ffff */
[----:B------:R-:W-:Y:S05]  /*8e80*/  BRA `(.L_x_140) ;  /* 0xffffff88006c7947 */ /* 0x000fea000383ffff */
.L_x_27:
[----:B--2---:R-:W-:-:S07]  /*8e90*/  MOV R0, UR57 ;  /* 0x0000003900007c02 */ /* 0x004fce0008000f00 */
.L_x_141:
[----:B--2---:R2:W3:Y:S02]  /*8ea0*/  SYNCS.PHASECHK.TRANS64.TRYWAIT P0, [R0+URZ+0x10], R3 ;  /* 0x00001003000075a7 */ /* 0x0044e400080011ff */
[----:B---3--:R-:W-:Y:S05]  /*8eb0*/  @!P0 NANOSLEEP.SYNCS 0x989680 ;  /* 0x009896800000895d */ /* 0x008fea0003900000 */
[----:B------:R-:W3:Y:S02]  /*8ec0*/  @!P0 SYNCS.PHASECHK.TRANS64 P0, [R0+URZ+0x10], R3 ;  /* 0x00001003000085a7 */ /* 0x000ee400080010ff */
[----:B---3--:R-:W-:Y:S05]  /*8ed0*/  @!P0 BRA `(.L_x_141) ;  /* 0xfffffffc00f08947 */ /* 0x008fea000383ffff */
[----:B------:R-:W-:Y:S05]  /*8ee0*/  BRA `(.L_x_26) ;  /* 0xffffff8800b47947 */ /* 0x000fea000383ffff */
.L_x_36:
[----:B-1----:R-:W-:-:S07]  /*8ef0*/  MOV R0, UR57 ;  /* 0x0000003900007c02 */ /* 0x002fce0008000f00 */
.L_x_142:
[----:B-1----:R1:W2:Y:S02]  /*8f00*/  SYNCS.PHASECHK.TRANS64.TRYWAIT P0, [R0+URZ+0x10], R3 ;  /* 0x00001003000075a7 */ /* 0x0022a400080011ff */
[----:B--2---:R-:W-:Y:S05]  /*8f10*/  @!P0 NANOSLEEP.SYNCS 0x989680 ;  /* 0x009896800000895d */ /* 0x004fea0003900000 */
[----:B------:R-:W2:Y:S02]  /*8f20*/  @!P0 SYNCS.PHASECHK.TRANS64 P0, [R0+URZ+0x10], R3 ;  /* 0x00001003000085a7 */ /* 0x000ea400080010ff */
[----:B--2---:R-:W-:Y:S05]  /*8f30*/  @!P0 BRA `(.L_x_142) ;  /* 0xfffffffc00f08947 */ /* 0x004fea000383ffff */
[----:B------:R-:W-:Y:S05]  /*8f40*/  BRA `(.L_x_35) ;  /* 0xffffff9000107947 */ /* 0x000fea000383ffff */
.L_x_43:
[----:B-1----:R1:W4:Y:S02]  /*8f50*/  SYNCS.PHASECHK.TRANS64.TRYWAIT P0, [R3+URZ+0x70], R0 ;  /* 0x00007000030075a7 */ /* 0x00232400080011ff */
[----:B----4-:R-:W-:Y:S05]  /*8f60*/  @!P0 NANOSLEEP.SYNCS 0x989680 ;  /* 0x009896800000895d */ /* 0x010fea0003900000 */
[----:B------:R-:W4:Y:S02]  /*8f70*/  @!P0 SYNCS.PHASECHK.TRANS64 P0, [R3+URZ+0x70], R0 ;  /* 0x00007000030085a7 */ /* 0x000f2400080010ff */
[----:B----4-:R-:W-:Y:S05]  /*8f80*/  @!P0 BRA `(.L_x_43) ;  /* 0xfffffffc00f08947 */ /* 0x010fea000383ffff */
[----:B------:R-:W-:Y:S05]  /*8f90*/  BRA `(.L_x_143) ;  /* 0xffffff94004c7947 */ /* 0x000fea000383ffff */
.L_x_47:
[----:B------:R-:W-:-:S07]  /*8fa0*/  MOV R0, UR4 ;  /* 0x0000000400007c02 */ /* 0x000fce0008000f00 */
.L_x_144:
[----:B-1----:R1:W2:Y:S02]  /*8fb0*/  SYNCS.PHASECHK.TRANS64.TRYWAIT P0, [R0+URZ], R2 ;  /* 0x00000002000075a7 */ /* 0x0022a400080011ff */
[----:B--2---:R-:W-:Y:S05]  /*8fc0*/  @!P0 NANOSLEEP.SYNCS 0x989680 ;  /* 0x009896800000895d */ /* 0x004fea0003900000 */
[----:B------:R-:W2:Y:S02]  /*8fd0*/  @!P0 SYNCS.PHASECHK.TRANS64 P0, [R0+URZ], R2 ;  /* 0x00000002000085a7 */ /* 0x000ea400080010ff */
[----:B--2---:R-:W-:Y:S05]  /*8fe0*/  @!P0 BRA `(.L_x_144) ;  /* 0xfffffffc00f08947 */ /* 0x004fea000383ffff */
[----:B------:R-:W-:Y:S05]  /*8ff0*/  BRA `(.L_x_145) ;  /* 0xffffff9800f87947 */ /* 0x000fea000383ffff */
.L_x_50:
[----:B--2---:R2:W3:Y:S02]  /*9000*/  SYNCS.PHASECHK.TRANS64.TRYWAIT P0, [R2+URZ+0xd0], R4 ;  /* 0x0000d004020075a7 */ /* 0x0044e400080011ff */
[----:B---3--:R-:W-:Y:S05]  /*9010*/  @!P0 NANOSLEEP.SYNCS 0x989680 ;  /* 0x009896800000895d */ /* 0x008fea0003900000 */
[----:B------:R-:W3:Y:S02]  /*9020*/  @!P0 SYNCS.PHASECHK.TRANS64 P0, [R2+URZ+0xd0], R4 ;  /* 0x0000d004020085a7 */ /* 0x000ee400080010ff */
[----:B---3--:R-:W-:Y:S05]  /*9030*/  @!P0 BRA `(.L_x_50) ;  /* 0xfffffffc00f08947 */ /* 0x008fea000383ffff */
[----:B------:R-:W-:Y:S05]  /*9040*/  BRA `(.L_x_146) ;  /* 0xffffff9c00547947 */ /* 0x000fea000383ffff */
.L_x_51:
[----:B------:R-:W-:-:S07]  /*9050*/  MOV R2, UR4 ;  /* 0x0000000400027c02 */ /* 0x000fce0008000f00 */
.L_x_147:
[----:B--2---:R2:W3:Y:S02]  /*9060*/  SYNCS.PHASECHK.TRANS64.TRYWAIT P0, [R2+URZ+0x80], R5 ;  /* 0x00008005020075a7 */ /* 0x0044e400080011ff */
[----:B---3--:R-:W-:Y:S05]  /*9070*/  @!P0 NANOSLEEP.SYNCS 0x989680 ;  /* 0x009896800000895d */ /* 0x008fea0003900000 */
[----:B------:R-:W3:Y:S02]  /*9080*/  @!P0 SYNCS.PHASECHK.TRANS64 P0, [R2+URZ+0x80], R5 ;  /* 0x00008005020085a7 */ /* 0x000ee400080010ff */
[----:B---3--:R-:W-:Y:S05]  /*9090*/  @!P0 BRA `(.L_x_147) ;  /* 0xfffffffc00f08947 */ /* 0x008fea000383ffff */
[----:B------:R-:W-:Y:S05]  /*90a0*/  BRA `(.L_x_148) ;  /* 0xffffff9c00647947 */ /* 0x000fea000383ffff */
.L_x_52:
[----:B--2---:R2:W3:Y:S02]  /*90b0*/  SYNCS.PHASECHK.TRANS64.TRYWAIT P1, [R2+URZ+0x70], R4 ;  /* 0x00007004020075a7 */ /* 0x0044e400080211ff */
[----:B---3--:R-:W-:Y:S05]  /*90c0*/  @!P1 NANOSLEEP.SYNCS 0x989680 ;  /* 0x009896800000995d */ /* 0x008fea0003900000 */
[----:B------:R-:W3:Y:S02]  /*90d0*/  @!P1 SYNCS.PHASECHK.TRANS64 P1, [R2+URZ+0x70], R4 ;  /* 0x00007004020095a7 */ /* 0x000ee400080210ff */
[----:B---3--:R-:W-:Y:S05]  /*90e0*/  @!P1 BRA `(.L_x_52) ;  /* 0xfffffffc00f09947 */ /* 0x008fea000383ffff */
[----:B------:R-:W-:Y:S05]  /*90f0*/  BRA `(.L_x_149) ;  /* 0xffffff9c00947947 */ /* 0x000fea000383ffff */
.L_x_55:
[----:B------:R-:W-:-:S07]  /*9100*/  MOV R0, UR4 ;  /* 0x0000000400007c02 */ /* 0x000fce0008000f00 */
.L_x_150:
[----:B--2---:R2:W3:Y:S02]  /*9110*/  SYNCS.PHASECHK.TRANS64.TRYWAIT P0, [R0+URZ+0x80], R2 ;  /* 0x00008002000075a7 */ /* 0x0044e400080011ff */
[----:B---3--:R-:W-:Y:S05]  /*9120*/  @!P0 NANOSLEEP.SYNCS 0x989680 ;  /* 0x009896800000895d */ /* 0x008fea0003900000 */
[----:B------:R-:W3:Y:S02]  /*9130*/  @!P0 SYNCS.PHASECHK.TRANS64 P0, [R0+URZ+0x80], R2 ;  /* 0x00008002000085a7 */ /* 0x000ee400080010ff */
[----:B---3--:R-:W-:Y:S05]  /*9140*/  @!P0 BRA `(.L_x_150) ;  /* 0xfffffffc00f08947 */ /* 0x008fea000383ffff */
[----:B------:R-:W-:Y:S05]  /*9150*/  BRA `(.L_x_54) ;  /* 0xffffff9c00e87947 */ /* 0x000fea000383ffff */
.L_x_62:
[----:B-1----:R1:W2:Y:S02]  /*9160*/  SYNCS.PHASECHK.TRANS64.TRYWAIT P1, [R0+URZ+0x70], R2 ;  /* 0x00007002000075a7 */ /* 0x0022a400080211ff */
[----:B--2---:R-:W-:Y:S05]  /*9170*/  @!P1 NANOSLEEP.SYNCS 0x989680 ;  /* 0x009896800000995d */ /* 0x004fea0003900000 */
[----:B------:R-:W2:Y:S02]  /*9180*/  @!P1 SYNCS.PHASECHK.TRANS64 P1, [R0+URZ+0x70], R2 ;  /* 0x00007002000095a7 */ /* 0x000ea400080210ff */
[----:B--2---:R-:W-:Y:S05]  /*9190*/  @!P1 BRA `(.L_x_62) ;  /* 0xfffffffc00f09947 */ /* 0x004fea000383ffff */
[----:B------:R-:W-:Y:S05]  /*91a0*/  BRA `(.L_x_151) ;  /* 0xffffffa400507947 */ /* 0x000fea000383ffff */
.L_x_63:
[----:B------:R-:W-:-:S13]  /*91b0*/  R2UR UR4, R13 ;  /* 0x000000000d0472ca */ /* 0x000fda00000e0000 */
[----:B------:R-:W-:-:S07]  /*91c0*/  MOV R2, UR4 ;  /* 0x0000000400027c02 */ /* 0x000fce0008000f00 */
.L_x_152:
[----:B-1----:R1:W2:Y:S02]  /*91d0*/  SYNCS.PHASECHK.TRANS64.TRYWAIT P0, [R2+URZ+0xb0], R0 ;  /* 0x0000b000020075a7 */ /* 0x0022a400080011ff */
[----:B--2---:R-:W-:Y:S05]  /*91e0*/  @!P0 NANOSLEEP.SYNCS 0x989680 ;  /* 0x009896800000895d */ /* 0x004fea0003900000 */
[----:B------:R-:W2:Y:S02]  /*91f0*/  @!P0 SYNCS.PHASECHK.TRANS64 P0, [R2+URZ+0xb0], R0 ;  /* 0x0000b000020085a7 */ /* 0x000ea400080010ff */
[----:B--2---:R-:W-:Y:S05]  /*9200*/  @!P0 BRA `(.L_x_152) ;  /* 0xfffffffc00f08947 */ /* 0x004fea000383ffff */
[----:B------:R-:W-:Y:S05]  /*9210*/  BRA `(.L_x_153) ;  /* 0xffffffa400a47947 */ /* 0x000fea000383ffff */
.L_x_66:
[----:B------:R-:W-:Y:S07]  /*9220*/  MOV R0, UR5 ;  /* 0x0000000500007c02 */ /* 0x000fee0008000f00 */
.L_x_154:
[----:B-1----:R1:W2:Y:S02]  /*9230*/  SYNCS.PHASECHK.TRANS64.TRYWAIT P0, [R0+URZ], R2 ;  /* 0x00000002000075a7 */ /* 0x0022a400080011ff */
[----:B--2---:R-:W-:Y:S05]  /*9240*/  @!P0 NANOSLEEP.SYNCS 0x989680 ;  /* 0x009896800000895d */ /* 0x004fea0003900000 */
[----:B------:R-:W2:Y:S02]  /*9250*/  @!P0 SYNCS.PHASECHK.TRANS64 P0, [R0+URZ], R2 ;  /* 0x00000002000085a7 */ /* 0x000ea400080010ff */
[----:B--2---:R-:W-:Y:S05]  /*9260*/  @!P0 BRA `(.L_x_154) ;  /* 0xfffffffc00f08947 */ /* 0x004fea000383ffff */
[----:B------:R-:W-:Y:S05]  /*9270*/  BRA `(.L_x_65) ;  /* 0xffffffa400c07947 */ /* 0x000fea000383ffff */
.L_x_69:
[----:B------:R-:W-:-:S07]  /*9280*/  MOV R0, UR4 ;  /* 0x0000000400007c02 */ /* 0x000fce0008000f00 */
.L_x_155:
[----:B--2---:R2:W3:Y:S02]  /*9290*/  SYNCS.PHASECHK.TRANS64.TRYWAIT P0, [R0+URZ], R2 ;  /* 0x00000002000075a7 */ /* 0x0044e400080011ff */
[----:B---3--:R-:W-:Y:S05]  /*92a0*/  @!P0 NANOSLEEP.SYNCS 0x989680 ;  /* 0x009896800000895d */ /* 0x008fea0003900000 */
[----:B------:R-:W3:Y:S02]  /*92b0*/  @!P0 SYNCS.PHASECHK.TRANS64 P0, [R0+URZ], R2 ;  /* 0x00000002000085a7 */ /* 0x000ee400080010ff */
[----:B---3--:R-:W-:Y:S05]  /*92c0*/  @!P0 BRA `(.L_x_155) ;  /* 0xfffffffc00f08947 */ /* 0x008fea000383ffff */
[----:B------:R-:W-:Y:S05]  /*92d0*/  BRA `(.L_x_156) ;  /* 0xffffffac00cc7947 */ /* 0x000fea000383ffff */
.L_x_70:
[----:B------:R-:W-:-:S07]  /*92e0*/  MOV R0, UR5 ;  /* 0x0000000500007c02 */ /* 0x000fce0008000f00 */
.L_x_157:
[----:B-1----:R1:W2:Y:S02]  /*92f0*/  SYNCS.PHASECHK.TRANS64.TRYWAIT P0, [R0+URZ], R3 ;  /* 0x00000003000075a7 */ /* 0x0022a400080011ff */
[----:B--2---:R-:W-:Y:S05]  /*9300*/  @!P0 NANOSLEEP.SYNCS 0x989680 ;  /* 0x009896800000895d */ /* 0x004fea0003900000 */
[----:B------:R-:W2:Y:S02]  /*9310*/  @!P0 SYNCS.PHASECHK.TRANS64 P0, [R0+URZ], R3 ;  /* 0x00000003000085a7 */ /* 0x000ea400080010ff */
[----:B--2---:R-:W-:Y:S05]  /*9320*/  @!P0 BRA `(.L_x_157) ;  /* 0xfffffffc00f08947 */ /* 0x004fea000383ffff */
[----:B------:R-:W-:Y:S05]  /*9330*/  BRA `(.L_x_158) ;  /* 0xffffffac00d87947 */ /* 0x000fea000383ffff */
.L_x_71:
[----:B------:R-:W-:-:S07]  /*9340*/  MOV R0, UR5 ;  /* 0x0000000500007c02 */ /* 0x000fce0008000f00 */
.L_x_159:
[----:B-1----:R1:W2:Y:S02]  /*9350*/  SYNCS.PHASECHK.TRANS64.TRYWAIT P0, [R0+URZ], R3 ;  /* 0x00000003000075a7 */ /* 0x0022a400080011ff */
[----:B--2---:R-:W-:Y:S05]  /*9360*/  @!P0 NANOSLEEP.SYNCS 0x989680 ;  /* 0x009896800000895d */ /* 0x004fea0003900000 */
[----:B------:R-:W2:Y:S02]  /*9370*/  @!P0 SYNCS.PHASECHK.TRANS64 P0, [R0+URZ], R3 ;  /* 0x00000003000085a7 */ /* 0x000ea400080010ff */
[----:B--2---:R-:W-:Y:S05]  /*9380*/  @!P0 BRA `(.L_x_159) ;  /* 0xfffffffc00f08947 */ /* 0x004fea000383ffff */
[----:B------:R-:W-:Y:S05]  /*9390*/  BRA `(.L_x_160) ;  /* 0xffffffac00e47947 */ /* 0x000fea000383ffff */
.L_x_72:
[----:B-1----:R-:W-:-:S07]  /*93a0*/  MOV R0, UR4 ;  /* 0x0000000400007c02 */ /* 0x002fce0008000f00 */
.L_x_161:
[----:B-1----:R1:W2:Y:S02]  /*93b0*/  SYNCS.PHASECHK.TRANS64.TRYWAIT P0, [R0+URZ], R2 ;  /* 0x00000002000075a7 */ /* 0x0022a400080011ff */
[----:B--2---:R-:W-:Y:S05]  /*93c0*/  @!P0 NANOSLEEP.SYNCS 0x989680 ;  /* 0x009896800000895d */ /* 0x004fea0003900000 */
[----:B------:R-:W2:Y:S02]  /*93d0*/  @!P0 SYNCS.PHASECHK.TRANS64 P0, [R0+URZ], R2 ;  /* 0x00000002000085a7 */ /* 0x000ea400080010ff */
[----:B--2---:R-:W-:Y:S05]  /*93e0*/  @!P0 BRA `(.L_x_161) ;  /* 0xfffffffc00f08947 */ /* 0x004fea000383ffff */
[----:B------:R-:W-:Y:S05]  /*93f0*/  BRA `(.L_x_162) ;  /* 0xffffffac00f07947 */ /* 0x000fea000383ffff */
.L_x_77:
[----:B--2---:R2:W3:Y:S02]  /*9400*/  SYNCS.PHASECHK.TRANS64.TRYWAIT P0, [R8+URZ+0x70], R0 ;  /* 0x00007000080075a7 */ /* 0x0044e400080011ff */
[----:B---3--:R-:W-:Y:S05]  /*9410*/  @!P0 NANOSLEEP.SYNCS 0x989680 ;  /* 0x009896800000895d */ /* 0x008fea0003900000 */
[----:B------:R-:W3:Y:S02]  /*9420*/  @!P0 SYNCS.PHASECHK.TRANS64 P0, [R8+URZ+0x70], R0 ;  /* 0x00007000080085a7 */ /* 0x000ee400080010ff */
[----:B---3--:R-:W-:Y:S05]  /*9430*/  @!P0 BRA `(.L_x_77) ;  /* 0xfffffffc00f08947 */ /* 0x008fea000383ffff */
[----:B------:R-:W-:Y:S05]  /*9440*/  BRA `(.L_x_163) ;  /* 0xffffffb400287947 */ /* 0x000fea000383ffff */
.L_x_80:
[----:B--2---:R-:W-:Y:S07]  /*9450*/  MOV R0, UR21 ;  /* 0x0000001500007c02 */ /* 0x004fee0008000f00 */
.L_x_164:
[----:B--2---:R2:W3:Y:S02]  /*9460*/  SYNCS.PHASECHK.TRANS64.TRYWAIT P1, [R0+URZ+0x68], R2 ;  /* 0x00006802000075a7 */ /* 0x0044e400080211ff */
[----:B---3--:R-:W-:Y:S05]  /*9470*/  @!P1 NANOSLEEP.SYNCS 0x989680 ;  /* 0x009896800000995d */ /* 0x008fea0003900000 */
[----:B------:R-:W3:Y:S02]  /*9480*/  @!P1 SYNCS.PHASECHK.TRANS64 P1, [R0+URZ+0x68], R2 ;  /* 0x00006802000095a7 */ /* 0x000ee400080210ff */
[----:B---3--:R-:W-:Y:S05]  /*9490*/  @!P1 BRA `(.L_x_164) ;  /* 0xfffffffc00f09947 */ /* 0x008fea000383ffff */
[----:B------:R-:W-:Y:S05]  /*94a0*/  BRA `(.L_x_79) ;  /* 0xffffffb800a47947 */ /* 0x000fea000383ffff */
.L_x_83:
[----:B--2---:R-:W-:Y:S07]  /*94b0*/  MOV R0, UR21 ;  /* 0x0000001500007c02 */ /* 0x004fee0008000f00 */
.L_x_165:
[----:B--2---:R2:W3:Y:S02]  /*94c0*/  SYNCS.PHASECHK.TRANS64.TRYWAIT P0, [R0+URZ+0x40], R4 ;  /* 0x00004004000075a7 */ /* 0x0044e400080011ff */
[----:B---3--:R-:W-:Y:S05]  /*94d0*/  @!P0 NANOSLEEP.SYNCS 0x989680 ;  /* 0x009896800000895d */ /* 0x008fea0003900000 */
[----:B------:R-:W3:Y:S02]  /*94e0*/  @!P0 SYNCS.PHASECHK.TRANS64 P0, [R0+URZ+0x40], R4 ;  /* 0x00004004000085a7 */ /* 0x000ee400080010ff */
[----:B---3--:R-:W-:Y:S05]  /*94f0*/  @!P0 BRA `(.L_x_165) ;  /* 0xfffffffc00f08947 */ /* 0x008fea000383ffff */
[----:B------:R-:W-:Y:S05]  /*9500*/  BRA `(.L_x_166) ;  /* 0xffffffb800fc7947 */ /* 0x000fea000383ffff */
.L_x_84:
[----:B------:R-:W-:Y:S07]  /*9510*/  MOV R0, UR21 ;  /* 0x0000001500007c02 */ /* 0x000fee0008000f00 */
.L_x_167:
[----:B--2---:R2:W3:Y:S02]  /*9520*/  SYNCS.PHASECHK.TRANS64.TRYWAIT P0, [R0+URZ+0x48], R4 ;  /* 0x00004804000075a7 */ /* 0x0044e400080011ff */
[----:B---3--:R-:W-:Y:S05]  /*9530*/  @!P0 NANOSLEEP.SYNCS 0x989680 ;  /* 0x009896800000895d */ /* 0x008fea0003900000 */
[----:B------:R-:W3:Y:S02]  /*9540*/  @!P0 SYNCS.PHASECHK.TRANS64 P0, [R0+URZ+0x48], R4 ;  /* 0x00004804000085a7 */ /* 0x000ee400080010ff */
[----:B---3--:R-:W-:Y:S05]  /*9550*/  @!P0 BRA `(.L_x_167) ;  /* 0xfffffffc00f08947 */ /* 0x008fea000383ffff */
[----:B------:R-:W-:Y:S05]  /*9560*/  BRA `(.L_x_168) ;  /* 0xffffffbc003c7947 */ /* 0x000fea000383ffff */
.L_x_85:
[----:B------:R-:W-:Y:S07]  /*9570*/  MOV R0, UR21 ;  /* 0x0000001500007c02 */ /* 0x000fee0008000f00 */
.L_x_169:
[----:B--2---:R2:W3:Y:S02]  /*9580*/  SYNCS.PHASECHK.TRANS64.TRYWAIT P0, [R0+URZ+0x50], R4 ;  /* 0x00005004000075a7 */ /* 0x0044e400080011ff */
[----:B---3--:R-:W-:Y:S05]  /*9590*/  @!P0 NANOSLEEP.SYNCS 0x989680 ;  /* 0x009896800000895d */ /* 0x008fea0003900000 */
[----:B------:R-:W3:Y:S02]  /*95a0*/  @!P0 SYNCS.PHASECHK.TRANS64 P0, [R0+URZ+0x50], R4 ;  /* 0x00005004000085a7 */ /* 0x000ee400080010ff */
[----:B---3--:R-:W-:Y:S05]  /*95b0*/  @!P0 BRA `(.L_x_169) ;  /* 0xfffffffc00f08947 */ /* 0x008fea000383ffff */
[----:B------:R-:W-:Y:S05]  /*95c0*/  BRA `(.L_x_170) ;  /* 0xffffffbc00847947 */ /* 0x000fea000383ffff */
.L_x_86:
[----:B------:R-:W-:Y:S07]  /*95d0*/  MOV R0, UR21 ;  /* 0x0000001500007c02 */ /* 0x000fee0008000f00 */
.L_x_171:
[----:B--2---:R2:W3:Y:S02]  /*95e0*/  SYNCS.PHASECHK.TRANS64.TRYWAIT P0, [R0+URZ+0x58], R4 ;  /* 0x00005804000075a7 */ /* 0x0044e400080011ff */
[----:B---3--:R-:W-:Y:S05]  /*95f0*/  @!P0 NANOSLEEP.SYNCS 0x989680 ;  /* 0x009896800000895d */ /* 0x008fea0003900000 */
[----:B------:R-:W3:Y:S02]  /*9600*/  @!P0 SYNCS.PHASECHK.TRANS64 P0, [R0+URZ+0x58], R4 ;  /* 0x00005804000085a7 */ /* 0x000ee400080010ff */
[----:B---3--:R-:W-:Y:S05]  /*9610*/  @!P0 BRA `(.L_x_171) ;  /* 0xfffffffc00f08947 */ /* 0x008fea000383ffff */
[----:B------:R-:W-:Y:S05]  /*9620*/  BRA `(.L_x_172) ;  /* 0xffffffbc00d07947 */ /* 0x000fea000383ffff */
.L_x_88:
[----:B------:R-:W-:-:S07]  /*9630*/  MOV R0, UR21 ;  /* 0x0000001500007c02 */ /* 0x000fce0008000f00 */
.L_x_173:
[----:B---3--:R3:W4:Y:S02]  /*9640*/  SYNCS.PHASECHK.TRANS64.TRYWAIT P0, [R0+URZ+0x40], R2 ;  /* 0x00004002000075a7 */ /* 0x00872400080011ff */
[----:B----4-:R-:W-:Y:S05]  /*9650*/  @!P0 NANOSLEEP.SYNCS 0x989680 ;  /* 0x009896800000895d */ /* 0x010fea0003900000 */
[----:B------:R-:W4:Y:S02]  /*9660*/  @!P0 SYNCS.PHASECHK.TRANS64 P0, [R0+URZ+0x40], R2 ;  /* 0x00004002000085a7 */ /* 0x000f2400080010ff */
[----:B----4-:R-:W-:Y:S05]  /*9670*/  @!P0 BRA `(.L_x_173) ;  /* 0xfffffffc00f08947 */ /* 0x010fea000383ffff */
[----:B------:R-:W-:Y:S05]  /*9680*/  BRA `(.L_x_174) ;  /* 0xffffffc000487947 */ /* 0x000fea000383ffff */
.L_x_89:
[----:B---3--:R-:W-:-:S07]  /*9690*/  MOV R0, UR21 ;  /* 0x0000001500007c02 */ /* 0x008fce0008000f00 */
.L_x_175:
[----:B---3--:R3:W4:Y:S02]  /*96a0*/  SYNCS.PHASECHK.TRANS64.TRYWAIT P0, [R0+URZ+0x48], R2 ;  /* 0x00004802000075a7 */ /* 0x00872400080011ff */
[----:B----4-:R-:W-:Y:S05]  /*96b0*/  @!P0 NANOSLEEP.SYNCS 0x989680 ;  /* 0x009896800000895d */ /* 0x010fea0003900000 */
[----:B------:R-:W4:Y:S02]  /*96c0*/  @!P0 SYNCS.PHASECHK.TRANS64 P0, [R0+URZ+0x48], R2 ;  /* 0x00004802000085a7 */ /* 0x000f2400080010ff */
[----:B----4-:R-:W-:Y:S05]  /*96d0*/  @!P0 BRA `(.L_x_175) ;  /* 0xfffffffc00f08947 */ /* 0x010fea000383ffff */
[----:B------:R-:W-:Y:S05]  /*96e0*/  BRA `(.L_x_176) ;  /* 0xffffffc000387947 */ /* 0x000fea000383ffff */
.L_x_90:
[----:B---3--:R-:W-:-:S07]  /*96f0*/  MOV R0, UR21 ;  /* 0x0000001500007c02 */ /* 0x008fce0008000f00 */
.L_x_177:
[----:B---3--:R3:W4:Y:S02]  /*9700*/  SYNCS.PHASECHK.TRANS64.TRYWAIT P0, [R0+URZ+0x50], R2 ;  /* 0x00005002000075a7 */ /* 0x00872400080011ff */
[----:B----4-:R-:W-:Y:S05]  /*9710*/  @!P0 NANOSLEEP.SYNCS 0x989680 ;  /* 0x009896800000895d */ /* 0x010fea0003900000 */
[----:B------:R-:W4:Y:S02]  /*9720*/  @!P0 SYNCS.PHASECHK.TRANS64 P0, [R0+URZ+0x50], R2 ;  /* 0x00005002000085a7 */ /* 0x000f2400080010ff */
[----:B----4-:R-:W-:Y:S05]  /*9730*/  @!P0 BRA `(.L_x_177) ;  /* 0xfffffffc00f08947 */ /* 0x010fea000383ffff */
[----:B------:R-:W-:Y:S05]  /*9740*/  BRA `(.L_x_178) ;  /* 0xffffffc000287947 */ /* 0x000fea000383ffff */
.L_x_92:
[----:B-1----:R1:W2:Y:S02]  /*9750*/  SYNCS.PHASECHK.TRANS64.TRYWAIT P0, [R3+URZ+0x70], R0 ;  /* 0x00007000030075a7 */ /* 0x0022a400080011ff */
[----:B--2---:R-:W-:Y:S05]  /*9760*/  @!P0 NANOSLEEP.SYNCS 0x989680 ;  /* 0x009896800000895d */ /* 0x004fea0003900000 */
[----:B------:R-:W2:Y:S02]  /*9770*/  @!P0 SYNCS.PHASECHK.TRANS64 P0, [R3+URZ+0x70], R0 ;  /* 0x00007000030085a7 */ /* 0x000ea400080010ff */
[----:B--2---:R-:W-:Y:S05]  /*9780*/  @!P0 BRA `(.L_x_92) ;  /* 0xfffffffc00f08947 */ /* 0x004fea000383ffff */
[----:B------:R-:W-:Y:S05]  /*9790*/  BRA `(.L_x_179) ;  /* 0xffffffc000f87947 */ /* 0x000fea000383ffff */
.L_x_103:
[----:B-1----:R-:W-:Y:S04]  /*97a0*/  MOV R0, UR43 ;  /* 0x0000002b00007c02 */ /* 0x002fe80008000f00 */
[----:B------:R1:W2:Y:S03]  /*97b0*/  SYNCS.PHASECHK.TRANS64.TRYWAIT P1, [R0+URZ+0x20], R3 ;  /* 0x00002003000075a7 */ /* 0x0002a600080211ff */
[----:B--2---:R-:W-:Y:S05]  /*97c0*/  @!P1 NANOSLEEP.SYNCS 0x989680 ;  /* 0x009896800000995d */ /* 0x004fea0003900000 */
[----:B------:R-:W2:Y:S02]  /*97d0*/  @!P1 SYNCS.PHASECHK.TRANS64 P1, [R0+URZ+0x20], R3 ;  /* 0x00002003000095a7 */ /* 0x000ea400080210ff */
[----:B--2---:R-:W-:Y:S05]  /*97e0*/  @!P1 BRA `(.L_x_103) ;  /* 0xfffffffc00ec9947 */ /* 0x004fea000383ffff */
[----:B------:R-:W-:Y:S05]  /*97f0*/  BRA `(.L_x_102) ;  /* 0xffffffd000647947 */ /* 0x000fea000383ffff */
.L_x_105:
[----:B-1----:R1:W3:Y:S02]  /*9800*/  SYNCS.PHASECHK.TRANS64.TRYWAIT P0, [R26+URZ+0x90], R2 ;  /* 0x000090021a0075a7 */ /* 0x0022e400080011ff */
[----:B---3--:R-:W-:Y:S05]  /*9810*/  @!P0 NANOSLEEP.SYNCS 0x989680 ;  /* 0x009896800000895d */ /* 0x008fea0003900000 */
[----:B------:R-:W3:Y:S02]  /*9820*/  @!P0 SYNCS.PHASECHK.TRANS64 P0, [R26+URZ+0x90], R2 ;  /* 0x000090021a0085a7 */ /* 0x000ee400080010ff */
[----:B---3--:R-:W-:Y:S05]  /*9830*/  @!P0 BRA `(.L_x_105) ;  /* 0xfffffffc00f08947 */ /* 0x008fea000383ffff */
[----:B------:R-:W-:Y:S05]  /*9840*/  BRA `(.L_x_104) ;  /* 0xffffffd000887947 */ /* 0x000fea000383ffff */
.L_x_114:
[----:B---3--:R3:W4:Y:S02]  /*9850*/  SYNCS.PHASECHK.TRANS64.TRYWAIT P0, [R2+URZ+0x20], R0 ;  /* 0x00002000020075a7 */ /* 0x00872400080011ff */
[----:B----4-:R-:W-:Y:S05]  /*9860*/  @!P0 NANOSLEEP.SYNCS 0x989680 ;  /* 0x009896800000895d */ /* 0x010fea0003900000 */
[----:B------:R-:W4:Y:S02]  /*9870*/  @!P0 SYNCS.PHASECHK.TRANS64 P0, [R2+URZ+0x20], R0 ;  /* 0x00002000020085a7 */ /* 0x000f2400080010ff */
[----:B----4-:R-:W-:Y:S05]  /*9880*/  @!P0 BRA `(.L_x_114) ;  /* 0xfffffffc00f08947 */ /* 0x010fea000383ffff */
[----:B------:R-:W-:Y:S05]  /*9890*/  BRA `(.L_x_113) ;  /* 0xffffffd800747947 */ /* 0x000fea000383ffff */
.L_x_122:
[----:B---3--:R3:W4:Y:S02]  /*98a0*/  SYNCS.PHASECHK.TRANS64.TRYWAIT P0, [R2+URZ+0x20], R4 ;  /* 0x00002004020075a7 */ /* 0x00872400080011ff */
[----:B----4-:R-:W-:Y:S05]  /*98b0*/  @!P0 NANOSLEEP.SYNCS 0x989680 ;  /* 0x009896800000895d */ /* 0x010fea0003900000 */
[----:B------:R-:W4:Y:S02]  /*98c0*/  @!P0 SYNCS.PHASECHK.TRANS64 P0, [R2+URZ+0x20], R4 ;  /* 0x00002004020085a7 */ /* 0x000f2400080010ff */
[----:B----4-:R-:W-:Y:S05]  /*98d0*/  @!P0 BRA `(.L_x_122) ;  /* 0xfffffffc00f08947 */ /* 0x010fea000383ffff */
[----:B------:R-:W-:Y:S05]  /*98e0*/  BRA `(.L_x_121) ;  /* 0xffffffe000847947 */ /* 0x000fea000383ffff */
.L_x_130:
[----:B---3--:R3:W4:Y:S02]  /*98f0*/  SYNCS.PHASECHK.TRANS64.TRYWAIT P0, [R3+URZ+0x20], R0 ;  /* 0x00002000030075a7 */ /* 0x00872400080011ff */
[----:B----4-:R-:W-:Y:S05]  /*9900*/  @!P0 NANOSLEEP.SYNCS 0x989680 ;  /* 0x009896800000895d */ /* 0x010fea0003900000 */
[----:B------:R-:W4:Y:S02]  /*9910*/  @!P0 SYNCS.PHASECHK.TRANS64 P0, [R3+URZ+0x20], R0 ;  /* 0x00002000030085a7 */ /* 0x000f2400080010ff */
[----:B----4-:R-:W-:Y:S05]  /*9920*/  @!P0 BRA `(.L_x_130) ;  /* 0xfffffffc00f08947 */ /* 0x010fea000383ffff */
[----:B------:R-:W-:Y:S05]  /*9930*/  BRA `(.L_x_129) ;  /* 0xffffffe800947947 */ /* 0x000fea000383ffff */
        .weak           $__internal_0_$__cuda_sm10x_tcgen05_guardrail_trap_col_being_dealloced_not_returned_by_alloc
        .type           $__internal_0_$__cuda_sm10x_tcgen05_guardrail_trap_col_being_dealloced_not_returned_by_alloc,@function
        .size           $__internal_0_$__cuda_sm10x_tcgen05_guardrail_trap_col_being_dealloced_not_returned_by_alloc,($__internal_1_$__cuda_sm10x_tcgen05_guardrail_trap_phase_invalid_during_alloc - $__internal_0_$__cuda_sm10x_tcgen05_guardrail_trap_col_being_dealloced_not_returned_by_alloc)
$__internal_0_$__cuda_sm10x_tcgen05_guardrail_trap_col_being_dealloced_not_returned_by_alloc:
[----:B------:R-:W-:Y:S05]  /*9940*/  BPT.TRAP 0x1 ;  /* 0x000000040000795c */ /* 0x000fea0000300000 */
[----:B------:R-:W-:-:S04]  /*9950*/  HFMA2 R3, -RZ, RZ, 0, 0 ;  /* 0x00000000ff037431 */ /* 0x000fc800000001ff */
[----:B------:R-:W-:Y:S05]  /*9960*/  RET.REL.NODEC R2 `(_ZN7cutlass13device_kernelINS_4gemm6kernel13GemmUniversalIN4cute5tupleIJiiiiEEENS1_10collective13CollectiveMmaINS1_35MainloopSm100TmaUmmaWarpSpecializedILi2ELi2ELi4ENS5_IJNS4_1CILi2EEENSA_ILi1EEESC_EEEEENS5_IJNSA_ILi64EEENSA_ILi128EEENSA_ILi256EEEEEENS_10bfloat16_tENS5_IJlSC_lEEESJ_SK_NS4_8TiledMMAINS4_8MMA_AtomIJNS4_20SM100_MMA_F16BF16_SSISJ_SJ_fLi64ELi128ELNS4_4UMMA5MajorE0ELSP_0ELNSO_7ScaleInE0ELSQ_0EEEEEENS4_6LayoutINS5_IJSC_SC_SC_EEENS5_IJNSA_ILi0EEESV_SV_EEEEENS5_IJNS4_10UnderscoreESY_SY_EEEEENS4_13SM90_TMA_LOADENS4_14ComposedLayoutINS4_7SwizzleILi3ELi4ELi3EEENS4_18smem_ptr_flag_bitsILi16EEENST_INS5_IJNSA_ILi8EEESF_EEENS5_IJSF_SC_EEEEEEEvNS4_8identityENS4_23SM90_TMA_LOAD_MULTICASTES1B_vS1C_EENS_8epilogue10collective18CollectiveEpilogueINS1F_23Sm100TmaWarpSpecializedILi4ELi2ELi16ELb1ELb0EEEJSI_NS5_IJNST_ISF_SC_EENST_INSA_ILi32EEESC_EEEEESJ_SK_SJ_SK_NS1F_6fusion15FusionCallbacksIS1J_NS1O_17LinearCombinationISJ_fSJ_fLNS_15FloatRoundStyleE2EEESI_S1N_JEEENS4_5SM1004TMEM4LOAD26SM100_TMEM_LOAD_16dp256b4xES11_NS12_INS13_ILi2ELi4ELi3EEES16_NST_INS5_IJS17_S1L_EEENS5_IJS1L_SC_EEEEEEENS4_17SM75_U32x4_LDSM_NENS4_14SM90_TMA_STOREES22_NS4_17SM90_U32x4_STSM_NENS4_39AutoVectorizingCopyWithAssumedAlignmentILi128EEEEEEvvEEEEvNT_6ParamsE) ;  /* 0xffffff6402a47950 */ /* 0x000fea0003c3ffff */
        .weak           $__internal_1_$__cuda_sm10x_tcgen05_guardrail_trap_phase_invalid_during_alloc
        .type           $__internal_1_$__cuda_sm10x_tcgen05_guardrail_trap_phase_invalid_during_alloc,@function
        .size           $__internal_1_$__cuda_sm10x_tcgen05_guardrail_trap_phase_invalid_during_alloc,($__internal_2_$__cuda_sm10x_tcgen05_guardrail_trap_unallocated_columns_being_dealloced - $__internal_1_$__cuda_sm10x_tcgen05_guardrail_trap_phase_invalid_during_alloc)
$__internal_1_$__cuda_sm10x_tcgen05_guardrail_trap_phase_invalid_during_alloc:
[----:B------:R-:W-:Y:S05]  /*9970*/  BPT.TRAP 0x1 ;  /* 0x000000040000795c */ /* 0x000fea0000300000 */
[----:B------:R-:W-:-:S04]  /*9980*/  MOV R5, 0x0 ;  /* 0x0000000000057802 */ /* 0x000fc80000000f00 */
[----:B------:R-:W-:Y:S05]  /*9990*/  RET.REL.NODEC R4 `(_ZN7cutlass13device_kernelINS_4gemm6kernel13GemmUniversalIN4cute5tupleIJiiiiEEENS1_10collective13CollectiveMmaINS1_35MainloopSm100TmaUmmaWarpSpecializedILi2ELi2ELi4ENS5_IJNS4_1CILi2EEENSA_ILi1EEESC_EEEEENS5_IJNSA_ILi64EEENSA_ILi128EEENSA_ILi256EEEEEENS_10bfloat16_tENS5_IJlSC_lEEESJ_SK_NS4_8TiledMMAINS4_8MMA_AtomIJNS4_20SM100_MMA_F16BF16_SSISJ_SJ_fLi64ELi128ELNS4_4UMMA5MajorE0ELSP_0ELNSO_7ScaleInE0ELSQ_0EEEEEENS4_6LayoutINS5_IJSC_SC_SC_EEENS5_IJNSA_ILi0EEESV_SV_EEEEENS5_IJNS4_10UnderscoreESY_SY_EEEEENS4_13SM90_TMA_LOADENS4_14ComposedLayoutINS4_7SwizzleILi3ELi4ELi3EEENS4_18smem_ptr_flag_bitsILi16EEENST_INS5_IJNSA_ILi8EEESF_EEENS5_IJSF_SC_EEEEEEEvNS4_8identityENS4_23SM90_TMA_LOAD_MULTICASTES1B_vS1C_EENS_8epilogue10collective18CollectiveEpilogueINS1F_23Sm100TmaWarpSpecializedILi4ELi2ELi16ELb1ELb0EEEJSI_NS5_IJNST_ISF_SC_EENST_INSA_ILi32EEESC_EEEEESJ_SK_SJ_SK_NS1F_6fusion15FusionCallbacksIS1J_NS1O_17LinearCombinationISJ_fSJ_fLNS_15FloatRoundStyleE2EEESI_S1N_JEEENS4_5SM1004TMEM4LOAD26SM100_TMEM_LOAD_16dp256b4xES11_NS12_INS13_ILi2ELi4ELi3EEES16_NST_INS5_IJS17_S1L_EEENS5_IJS1L_SC_EEEEEEENS4_17SM75_U32x4_LDSM_NENS4_14SM90_TMA_STOREES22_NS4_17SM90_U32x4_STSM_NENS4_39AutoVectorizingCopyWithAssumedAlignmentILi128EEEEEEvvEEEEvNT_6ParamsE) ;  /* 0xffffff6404987950 */ /* 0x000fea0003c3ffff */
        .weak           $__internal_2_$__cuda_sm10x_tcgen05_guardrail_trap_unallocated_columns_being_dealloced
        .type           $__internal_2_$__cuda_sm10x_tcgen05_guardrail_trap_unallocated_columns_being_dealloced,@function
        .size           $__internal_2_$__cuda_sm10x_tcgen05_guardrail_trap_unallocated_columns_being_dealloced,(.L_x_181 - $__internal_2_$__cuda_sm10x_tcgen05_guardrail_trap_unallocated_columns_being_dealloced)
$__internal_2_$__cuda_sm10x_tcgen05_guardrail_trap_unallocated_columns_being_dealloced:
[----:B------:R-:W-:Y:S05]  /*99a0*/  BPT.TRAP 0x1 ;  /* 0x000000040000795c */ /* 0x000fea0000300000 */
[----:B------:R-:W-:-:S04]  /*99b0*/  HFMA2 R3, -RZ, RZ, 0, 0 ;  /* 0x00000000ff037431 */ /* 0x000fc800000001ff */
[----:B------:R-:W-:Y:S05]  /*99c0*/  RET.REL.NODEC R2 `(_ZN7cutlass13device_kernelINS_4gemm6kernel13GemmUniversalIN4cute5tupleIJiiiiEEENS1_10collective13CollectiveMmaINS1_35MainloopSm100TmaUmmaWarpSpecializedILi2ELi2ELi4ENS5_IJNS4_1CILi2EEENSA_ILi1EEESC_EEEEENS5_IJNSA_ILi64EEENSA_ILi128EEENSA_ILi256EEEEEENS_10bfloat16_tENS5_IJlSC_lEEESJ_SK_NS4_8TiledMMAINS4_8MMA_AtomIJNS4_20SM100_MMA_F16BF16_SSISJ_SJ_fLi64ELi128ELNS4_4UMMA5MajorE0ELSP_0ELNSO_7ScaleInE0ELSQ_0EEEEEENS4_6LayoutINS5_IJSC_SC_SC_EEENS5_IJNSA_ILi0EEESV_SV_EEEEENS5_IJNS4_10UnderscoreESY_SY_EEEEENS4_13SM90_TMA_LOADENS4_14ComposedLayoutINS4_7SwizzleILi3ELi4ELi3EEENS4_18smem_ptr_flag_bitsILi16EEENST_INS5_IJNSA_ILi8EEESF_EEENS5_IJSF_SC_EEEEEEEvNS4_8identityENS4_23SM90_TMA_LOAD_MULTICASTES1B_vS1C_EENS_8epilogue10collective18CollectiveEpilogueINS1F_23Sm100TmaWarpSpecializedILi4ELi2ELi16ELb1ELb0EEEJSI_NS5_IJNST_ISF_SC_EENST_INSA_ILi32EEESC_EEEEESJ_SK_SJ_SK_NS1F_6fusion15FusionCallbacksIS1J_NS1O_17LinearCombinationISJ_fSJ_fLNS_15FloatRoundStyleE2EEESI_S1N_JEEENS4_5SM1004TMEM4LOAD26SM100_TMEM_LOAD_16dp256b4xES11_NS12_INS13_ILi2ELi4ELi3EEES16_NST_INS5_IJS17_S1L_EEENS5_IJS1L_SC_EEEEEEENS4_17SM75_U32x4_LDSM_NENS4_14SM90_TMA_STOREES22_NS4_17SM90_U32x4_STSM_NENS4_39AutoVectorizingCopyWithAssumedAlignmentILi128EEEEEEvvEEEEvNT_6ParamsE) ;  /* 0xffffff64028c7950 */ /* 0x000fea0003c3ffff */
.L_x_180:
[----:B------:R-:W-:-:S00]  /*99d0*/  BRA `(.L_x_180) ;  /* 0xfffffffc00fc7947 */ /* 0x000fc0000383ffff */
[----:B------:R-:W-:-:S00]  /*99e0*/  NOP ;  /* 0x0000000000007918 */ /* 0x000fc00000000000 */
        /* <DEDUP_REMOVED lines=9> */
.L_x_181:


//--------------------- .nv.global.init           --------------------------
	.section	.nv.global.init,"aw",@progbits
.nv.global.init:
	.type		$str$27,@object
	.size		$str$27,($str$28 - $str$27)
$str$27:
        /*0000*/ 	.byte	0x28, 0x61, 0x64, 0x64, 0x72, 0x65, 0x73, 0x73, 0x20, 0x26, 0x20, 0x6d, 0x61, 0x73, 0x6b, 0x29
        /*0010*/ 	.byte	0x20, 0x3d, 0x3d, 0x20, 0x30, 0x00
	.type		$str$28,@object
	.size		$str$28,($str$26 - $str$28)
$str$28:
        /*0016*/ 	.byte	0x2f, 0x74, 0x6d, 0x70, 0x2f, 0x63, 0x75, 0x74, 0x6c, 0x61, 0x73, 0x73, 0x5f, 0x73, 0x77, 0x65
        /*0026*/ 	.byte	0x65, 0x70, 0x5f, 0x73, 0x72, 0x63, 0x2f, 0x69, 0x6e, 0x63, 0x6c, 0x75, 0x64, 0x65, 0x2f, 0x63
        /*0036*/ 	.byte	0x75, 0x74, 0x65, 0x2f, 0x70, 0x6f, 0x69, 0x6e, 0x74, 0x65, 0x72, 0x5f, 0x66, 0x6c, 0x61, 0x67
        /*0046*/ 	.byte	0x67, 0x65, 0x64, 0x2e, 0x68, 0x70, 0x70, 0x00
	.type		$str$26,@object
	.size		$str$26,($str$25 - $str$26)
$str$26:
        /*004e*/ 	.byte	0x2f, 0x74, 0x6d, 0x70, 0x2f, 0x63, 0x75, 0x74, 0x6c, 0x61, 0x73, 0x73, 0x5f, 0x73, 0x77, 0x65
        /*005e*/ 	.byte	0x65, 0x70, 0x5f, 0x73, 0x72, 0x63, 0x2f, 0x69, 0x6e, 0x63, 0x6c, 0x75, 0x64, 0x65, 0x2f, 0x63
        /*006e*/ 	.byte	0x75, 0x74, 0x65, 0x2f, 0x61, 0x74, 0x6f, 0x6d, 0x2f, 0x63, 0x6f, 0x70, 0x79, 0x5f, 0x74, 0x72
        /*007e*/ 	.byte	0x61, 0x69, 0x74, 0x73, 0x5f, 0x73, 0x6d, 0x31, 0x30, 0x30, 0x2e, 0x68, 0x70, 0x70, 0x00
	.type		$str$25,@object
	.size		$str$25,(__unnamed_1 - $str$25)
$str$25:
        /*008d*/ 	.byte	0x28, 0x28, 0x75, 0x69, 0x6e, 0x74, 0x33, 0x32, 0x5f, 0x74, 0x28, 0x74, 0x68, 0x72, 0x65, 0x61
        /*009d*/ 	.byte	0x64, 0x49, 0x64, 0x78, 0x2e, 0x78, 0x29, 0x20, 0x2f, 0x20, 0x33, 0x32, 0x29, 0x20, 0x25, 0x20
        /*00ad*/ 	.byte	0x34, 0x29, 0x20, 0x3d, 0x3d, 0x20, 0x28, 0x28, 0x28, 0x74, 0x6d, 0x65, 0x6d, 0x5f, 0x61, 0x64
        /*00bd*/ 	.byte	0x64, 0x72, 0x20, 0x3e, 0x3e, 0x20, 0x31, 0x36, 0x29, 0x20, 0x2f, 0x20, 0x33, 0x32, 0x29, 0x20
        /*00cd*/ 	.byte	0x25, 0x20, 0x34, 0x29, 0x00
	.type		__unnamed_1,@object
	.size		__unnamed_1,(__unnamed_2 - __unnamed_1)
__unnamed_1:
        /*00d2*/ 	.byte	0x61, 0x75, 0x74, 0x6f, 0x20, 0x63, 0x75, 0x74, 0x65, 0x3a, 0x3a, 0x61, 0x73, 0x5f, 0x70, 0x6f
        /* <DEDUP_REMOVED lines=24> */
        /*0262*/ 	.byte	0x30, 0x34, 0x38, 0x3e, 0x3e, 0x3e, 0x3e, 0x5d, 0x00
	.type		__unnamed_2,@object
	.size		__unnamed_2,(.L_2 - __unnamed_2)
__unnamed_2:
        /* <DEDUP_REMOVED lines=45> */
        /*053b*/ 	.byte	0x3e, 0x3e, 0x3e, 0x5d, 0x00
.L_2:


//--------------------- .nv.shared._ZN7cutlass13device_kernelINS_4gemm6kernel13GemmUniversalIN4cute5tupleIJiiiiEEENS1_10collective13CollectiveMmaINS1_35MainloopSm100TmaUmmaWarpSpecializedILi2ELi2ELi4ENS5_IJNS4_1CILi2EEENSA_ILi1EEESC_EEEEENS5_IJNSA_ILi64EEENSA_ILi128EEENSA_ILi256EEEEEENS_10bfloat16_tENS5_IJlSC_lEEESJ_SK_NS4_8TiledMMAINS4_8MMA_AtomIJNS4_20SM100_MMA_F16BF16_SSISJ_SJ_fLi64ELi128ELNS4_4UMMA5MajorE0ELSP_0ELNSO_7ScaleInE0ELSQ_0EEEEEENS4_6LayoutINS5_IJSC_SC_SC_EEENS5_IJNSA_ILi0EEESV_SV_EEEEENS5_IJNS4_10UnderscoreESY_SY_EEEEENS4_13SM90_TMA_LOADENS4_14ComposedLayoutINS4_7SwizzleILi3ELi4ELi3EEENS4_18smem_ptr_flag_bitsILi16EEENST_INS5_IJNSA_ILi8EEESF_EEENS5_IJSF_SC_EEEEEEEvNS4_8identityENS4_23SM90_TMA_LOAD_MULTICASTES1B_vS1C_EENS_8epilogue10collective18CollectiveEpilogueINS1F_23Sm100TmaWarpSpecializedILi4ELi2ELi16ELb1ELb0EEEJSI_NS5_IJNST_ISF_SC_EENST_INSA_ILi32EEESC_EEEEESJ_SK_SJ_SK_NS1F_6fusion15FusionCallbacksIS1J_NS1O_17LinearCombinationISJ_fSJ_fLNS_15FloatRoundStyleE2EEESI_S1N_JEEENS4_5SM1004TMEM4LOAD26SM100_TMEM_LOAD_16dp256b4xES11_NS12_INS13_ILi2ELi4ELi3EEES16_NST_INS5_IJS17_S1L_EEENS5_IJS1L_SC_EEEEEEENS4_17SM75_U32x4_LDSM_NENS4_14SM90_TMA_STOREES22_NS4_17SM90_U32x4_STSM_NENS4_39AutoVectorizingCopyWithAssumedAlignmentILi128EEEEEEvvEEEEvNT_6ParamsE --------------------------
	.section	.nv.shared._ZN7cutlass13device_kernelINS_4gemm6kernel13GemmUniversalIN4cute5tupleIJiiiiEEENS1_10collective13CollectiveMmaINS1_35MainloopSm100TmaUmmaWarpSpecializedILi2ELi2ELi4ENS5_IJNS4_1CILi2EEENSA_ILi1EEESC_EEEEENS5_IJNSA_ILi64EEENSA_ILi128EEENSA_ILi256EEEEEENS_10bfloat16_tENS5_IJlSC_lEEESJ_SK_NS4_8TiledMMAINS4_8MMA_AtomIJNS4_20SM100_MMA_F16BF16_SSISJ_SJ_fLi64ELi128ELNS4_4UMMA5MajorE0ELSP_0ELNSO_7ScaleInE0ELSQ_0EEEEEENS4_6LayoutINS5_IJSC_SC_SC_EEENS5_IJNSA_ILi0EEESV_SV_EEEEENS5_IJNS4_10UnderscoreESY_SY_EEEEENS4_13SM90_TMA_LOADENS4_14ComposedLayoutINS4_7SwizzleILi3ELi4ELi3EEENS4_18smem_ptr_flag_bitsILi16EEENST_INS5_IJNSA_ILi8EEESF_EEENS5_IJSF_SC_EEEEEEEvNS4_8identityENS4_23SM90_TMA_LOAD_MULTICASTES1B_vS1C_EENS_8epilogue10collective18CollectiveEpilogueINS1F_23Sm100TmaWarpSpecializedILi4ELi2ELi16ELb1ELb0EEEJSI_NS5_IJNST_ISF_SC_EENST_INSA_ILi32EEESC_EEEEESJ_SK_SJ_SK_NS1F_6fusion15FusionCallbacksIS1J_NS1O_17LinearCombinationISJ_fSJ_fLNS_15FloatRoundStyleE2EEESI_S1N_JEEENS4_5SM1004TMEM4LOAD26SM100_TMEM_LOAD_16dp256b4xES11_NS12_INS13_ILi2ELi4ELi3EEES16_NST_INS5_IJS17_S1L_EEENS5_IJS1L_SC_EEEEEEENS4_17SM75_U32x4_LDSM_NENS4_14SM90_TMA_STOREES22_NS4_17SM90_U32x4_STSM_NENS4_39AutoVectorizingCopyWithAssumedAlignmentILi128EEEEEEvvEEEEvNT_6ParamsE,"aw",@nobits
	.sectionflags	@""
	.align	16
	.zero		1024


//--------------------- .nv.shared.reserved.0     --------------------------
	.section	.nv.shared.reserved.0,"aw",@nobits
	.weak		__nv_reservedSMEM_offset_0_alias
	.size		__nv_reservedSMEM_offset_0_alias, 0, 64
	.other		__nv_reservedSMEM_offset_0_alias,@"STO_CUDA_RESERVED_SHARED STV_DEFAULT"
__nv_reservedSMEM_offset_0_alias:
	.zero		0
.nv.shared.reserved.0:
	.zero		64
	.weak		__nv_reservedSMEM_tcgen05_partition
	.type		__nv_reservedSMEM_tcgen05_partition,@object
	.size		__nv_reservedSMEM_tcgen05_partition,(.L_0 - __nv_reservedSMEM_tcgen05_partition)
__nv_reservedSMEM_tcgen05_partition:
	.zero		32
.L_0:


//--------------------- .nv.global                --------------------------
	.section	.nv.global,"aw",@nobits
.nv.global:
	.type		_ZN40_INTERNAL_a9deef36_4_k_cu_ef65d0b3_195034cute1_E,@object
	.size		_ZN40_INTERNAL_a9deef36_4_k_cu_ef65d0b3_195034cute1_E,(_ZN40_INTERNAL_a9deef36_4_k_cu_ef65d0b3_195034cuda3std3__45__cpo6cbeginE - _ZN40_INTERNAL_a9deef36_4_k_cu_ef65d0b3_195034cute1_E)
_ZN40_INTERNAL_a9deef36_4_k_cu_ef65d0b3_195034cute1_E:
	.zero		1
	.type		_ZN40_INTERNAL_a9deef36_4_k_cu_ef65d0b3_195034cuda3std3__45__cpo6cbeginE,@object
	.size		_ZN40_INTERNAL_a9deef36_4_k_cu_ef65d0b3_195034cuda3std3__45__cpo6cbeginE,(_ZN40_INTERNAL_a9deef36_4_k_cu_ef65d0b3_195034cuda3std3__48in_placeE - _ZN40_INTERNAL_a9deef36_4_k_cu_ef65d0b3_195034cuda3std3__45__cpo6cbeginE)
_ZN40_INTERNAL_a9deef36_4_k_cu_ef65d0b3_195034cuda3std3__45__cpo6cbeginE:
	.zero		1
	.type		_ZN40_INTERNAL_a9deef36_4_k_cu_ef65d0b3_195034cuda3std3__48in_placeE,@object
	.size		_ZN40_INTERNAL_a9deef36_4_k_cu_ef65d0b3_195034cuda3std3__48in_placeE,(_ZN40_INTERNAL_a9deef36_4_k_cu_ef65d0b3_195034cuda3std6ranges3__45__cpo9iter_moveE - _ZN40_INTERNAL_a9deef36_4_k_cu_ef65d0b3_195034cuda3std3__48in_placeE)
_ZN40_INTERNAL_a9deef36_4_k_cu_ef65d0b3_195034cuda3std3__48in_placeE:
	.zero		1
	.type		_ZN40_INTERNAL_a9deef36_4_k_cu_ef65d0b3_195034cuda3std6ranges3__45__cpo9iter_moveE,@object
	.size		_ZN40_INTERNAL_a9deef36_4_k_cu_ef65d0b3_195034cuda3std6ranges3__45__cpo9iter_moveE,(_ZN40_INTERNAL_a9deef36_4_k_cu_ef65d0b3_195034cuda3std3__45__cpo5beginE - _ZN40_INTERNAL_a9deef36_4_k_cu_ef65d0b3_195034cuda3std6ranges3__45__cpo9iter_moveE)
_ZN40_INTERNAL_a9deef36_4_k_cu_ef65d0b3_195034cuda3std6ranges3__45__cpo9iter_moveE:
	.zero		1
	.type		_ZN40_INTERNAL_a9deef36_4_k_cu_ef65d0b3_195034cuda3std3__45__cpo5beginE,@object
	.size		_ZN40_INTERNAL_a9deef36_4_k_cu_ef65d0b3_195034cuda3std3__45__cpo5beginE,(_ZN40_INTERNAL_a9deef36_4_k_cu_ef65d0b3_195034cuda3std3__442_GLOBAL__N__a9deef36_4_k_cu_ef65d0b3_195036ignoreE - _ZN40_INTERNAL_a9deef36_4_k_cu_ef65d0b3_195034cuda3std3__45__cpo5beginE)
_ZN40_INTERNAL_a9deef36_4_k_cu_ef65d0b3_195034cuda3std3__45__cpo5beginE:
	.zero		1
	.type		_ZN40_INTERNAL_a9deef36_4_k_cu_ef65d0b3_195034cuda3std3__442_GLOBAL__N__a9deef36_4_k_cu_ef65d0b3_195036ignoreE,@object
	.size		_ZN40_INTERNAL_a9deef36_4_k_cu_ef65d0b3_195034cuda3std3__442_GLOBAL__N__a9deef36_4_k_cu_ef65d0b3_195036ignoreE,(_ZN40_INTERNAL_a9deef36_4_k_cu_ef65d0b3_195034cute7productE - _ZN40_INTERNAL_a9deef36_4_k_cu_ef65d0b3_195034cuda3std3__442_GLOBAL__N__a9deef36_4_k_cu_ef65d0b3_195036ignoreE)
_ZN40_INTERNAL_a9deef36_4_k_cu_ef65d0b3_195034cuda3std3__442_GLOBAL__N__a9deef36_4_k_cu_ef65d0b3_195036ignoreE:
	.zero		1
	.type		_ZN40_INTERNAL_a9deef36_4_k_cu_ef65d0b3_195034cute7productE,@object
	.size		_ZN40_INTERNAL_a9deef36_4_k_cu_ef65d0b3_195034cute7productE,(_ZN40_INTERNAL_a9deef36_4_k_cu_ef65d0b3_195034cuda3std3__45__cpo3endE - _ZN40_INTERNAL_a9deef36_4_k_cu_ef65d0b3_195034cute7productE)
_ZN40_INTERNAL_a9deef36_4_k_cu_ef65d0b3_195034cute7productE:
	.zero		1
	.type		_ZN40_INTERNAL_a9deef36_4_k_cu_ef65d0b3_195034cuda3std3__45__cpo3endE,@object
	.size		_ZN40_INTERNAL_a9deef36_4_k_cu_ef65d0b3_195034cuda3std3__45__cpo3endE,(_ZN40_INTERNAL_a9deef36_4_k_cu_ef65d0b3_195034cuda3std3__419piecewise_constructE - _ZN40_INTERNAL_a9deef36_4_k_cu_ef65d0b3_195034cuda3std3__45__cpo3endE)
_ZN40_INTERNAL_a9deef36_4_k_cu_ef65d0b3_195034cuda3std3__45__cpo3endE:
	.zero		1
	.type		_ZN40_INTERNAL_a9deef36_4_k_cu_ef65d0b3_195034cuda3std3__419piecewise_constructE,@object
	.size		_ZN40_INTERNAL_a9deef36_4_k_cu_ef65d0b3_195034cuda3std3__419piecewise_constructE,(_ZN40_INTERNAL_a9deef36_4_k_cu_ef65d0b3_195034cuda3std3__45__cpo4cendE - _ZN40_INTERNAL_a9deef36_4_k_cu_ef65d0b3_195034cuda3std3__419piecewise_constructE)
_ZN40_INTERNAL_a9deef36_4_k_cu_ef65d0b3_195034cuda3std3__419piecewise_constructE:
	.zero		1
	.type		_ZN40_INTERNAL_a9deef36_4_k_cu_ef65d0b3_195034cuda3std3__45__cpo4cendE,@object
	.size		_ZN40_INTERNAL_a9deef36_4_k_cu_ef65d0b3_195034cuda3std3__45__cpo4cendE,(_ZN40_INTERNAL_a9deef36_4_k_cu_ef65d0b3_195034cuda3std6ranges3__45__cpo4swapE - _ZN40_INTERNAL_a9deef36_4_k_cu_ef65d0b3_195034cuda3std3__45__cpo4cendE)
_ZN40_INTERNAL_a9deef36_4_k_cu_ef65d0b3_195034cuda3std3__45__cpo4cendE:
	.zero		1
	.type		_ZN40_INTERNAL_a9deef36_4_k_cu_ef65d0b3_195034cuda3std6ranges3__45__cpo4swapE,@object
	.size		_ZN40_INTERNAL_a9deef36_4_k_cu_ef65d0b3_195034cuda3std6ranges3__45__cpo4swapE,(.L_10 - _ZN40_INTERNAL_a9deef36_4_k_cu_ef65d0b3_195034cuda3std6ranges3__45__cpo4swapE)
_ZN40_INTERNAL_a9deef36_4_k_cu_ef65d0b3_195034cuda3std6ranges3__45__cpo4swapE:
	.zero		1
.L_10:


//--------------------- .nv.constant0._ZN7cutlass13device_kernelINS_4gemm6kernel13GemmUniversalIN4cute5tupleIJiiiiEEENS1_10collective13CollectiveMmaINS1_35MainloopSm100TmaUmmaWarpSpecializedILi2ELi2ELi4ENS5_IJNS4_1CILi2EEENSA_ILi1EEESC_EEEEENS5_IJNSA_ILi64EEENSA_ILi128EEENSA_ILi256EEEEEENS_10bfloat16_tENS5_IJlSC_lEEESJ_SK_NS4_8TiledMMAINS4_8MMA_AtomIJNS4_20SM100_MMA_F16BF16_SSISJ_SJ_fLi64ELi128ELNS4_4UMMA5MajorE0ELSP_0ELNSO_7ScaleInE0ELSQ_0EEEEEENS4_6LayoutINS5_IJSC_SC_SC_EEENS5_IJNSA_ILi0EEESV_SV_EEEEENS5_IJNS4_10UnderscoreESY_SY_EEEEENS4_13SM90_TMA_LOADENS4_14ComposedLayoutINS4_7SwizzleILi3ELi4ELi3EEENS4_18smem_ptr_flag_bitsILi16EEENST_INS5_IJNSA_ILi8EEESF_EEENS5_IJSF_SC_EEEEEEEvNS4_8identityENS4_23SM90_TMA_LOAD_MULTICASTES1B_vS1C_EENS_8epilogue10collective18CollectiveEpilogueINS1F_23Sm100TmaWarpSpecializedILi4ELi2ELi16ELb1ELb0EEEJSI_NS5_IJNST_ISF_SC_EENST_INSA_ILi32EEESC_EEEEESJ_SK_SJ_SK_NS1F_6fusion15FusionCallbacksIS1J_NS1O_17LinearCombinationISJ_fSJ_fLNS_15FloatRoundStyleE2EEESI_S1N_JEEENS4_5SM1004TMEM4LOAD26SM100_TMEM_LOAD_16dp256b4xES11_NS12_INS13_ILi2ELi4ELi3EEES16_NST_INS5_IJS17_S1L_EEENS5_IJS1L_SC_EEEEEEENS4_17SM75_U32x4_LDSM_NENS4_14SM90_TMA_STOREES22_NS4_17SM90_U32x4_STSM_NENS4_39AutoVectorizingCopyWithAssumedAlignmentILi128EEEEEEvvEEEEvNT_6ParamsE --------------------------
	.section	.nv.constant0._ZN7cutlass13device_kernelINS_4gemm6kernel13GemmUniversalIN4cute5tupleIJiiiiEEENS1_10collective13CollectiveMmaINS1_35MainloopSm100TmaUmmaWarpSpecializedILi2ELi2ELi4ENS5_IJNS4_1CILi2EEENSA_ILi1EEESC_EEEEENS5_IJNSA_ILi64EEENSA_ILi128EEENSA_ILi256EEEEEENS_10bfloat16_tENS5_IJlSC_lEEESJ_SK_NS4_8TiledMMAINS4_8MMA_AtomIJNS4_20SM100_MMA_F16BF16_SSISJ_SJ_fLi64ELi128ELNS4_4UMMA5MajorE0ELSP_0ELNSO_7ScaleInE0ELSQ_0EEEEEENS4_6LayoutINS5_IJSC_SC_SC_EEENS5_IJNSA_ILi0EEESV_SV_EEEEENS5_IJNS4_10UnderscoreESY_SY_EEEEENS4_13SM90_TMA_LOADENS4_14ComposedLayoutINS4_7SwizzleILi3ELi4ELi3EEENS4_18smem_ptr_flag_bitsILi16EEENST_INS5_IJNSA_ILi8EEESF_EEENS5_IJSF_SC_EEEEEEEvNS4_8identityENS4_23SM90_TMA_LOAD_MULTICASTES1B_vS1C_EENS_8epilogue10collective18CollectiveEpilogueINS1F_23Sm100TmaWarpSpecializedILi4ELi2ELi16ELb1ELb0EEEJSI_NS5_IJNST_ISF_SC_EENST_INSA_ILi32EEESC_EEEEESJ_SK_SJ_SK_NS1F_6fusion15FusionCallbacksIS1J_NS1O_17LinearCombinationISJ_fSJ_fLNS_15FloatRoundStyleE2EEESI_S1N_JEEENS4_5SM1004TMEM4LOAD26SM100_TMEM_LOAD_16dp256b4xES11_NS12_INS13_ILi2ELi4ELi3EEES16_NST_INS5_IJS17_S1L_EEENS5_IJS1L_SC_EEEEEEENS4_17SM75_U32x4_LDSM_NENS4_14SM90_TMA_STOREES22_NS4_17SM90_U32x4_STSM_NENS4_39AutoVectorizingCopyWithAssumedAlignmentILi128EEEEEEvvEEEEvNT_6ParamsE,"a",@progbits
	.sectionflags	@""
	.align	4
.nv.constant0._ZN7cutlass13device_kernelINS_4gemm6kernel13GemmUniversalIN4cute5tupleIJiiiiEEENS1_10collective13CollectiveMmaINS1_35MainloopSm100TmaUmmaWarpSpecializedILi2ELi2ELi4ENS5_IJNS4_1CILi2EEENSA_ILi1EEESC_EEEEENS5_IJNSA_ILi64EEENSA_ILi128EEENSA_ILi256EEEEEENS_10bfloat16_tENS5_IJlSC_lEEESJ_SK_NS4_8TiledMMAINS4_8MMA_AtomIJNS4_20SM100_MMA_F16BF16_SSISJ_SJ_fLi64ELi128ELNS4_4UMMA5MajorE0ELSP_0ELNSO_7ScaleInE0ELSQ_0EEEEEENS4_6LayoutINS5_IJSC_SC_SC_EEENS5_IJNSA_ILi0EEESV_SV_EEEEENS5_IJNS4_10UnderscoreESY_SY_EEEEENS4_13SM90_TMA_LOADENS4_14ComposedLayoutINS4_7SwizzleILi3ELi4ELi3EEENS4_18smem_ptr_flag_bitsILi16EEENST_INS5_IJNSA_ILi8EEESF_EEENS5_IJSF_SC_EEEEEEEvNS4_8identityENS4_23SM90_TMA_LOAD_MULTICASTES1B_vS1C_EENS_8epilogue10collective18CollectiveEpilogueINS1F_23Sm100TmaWarpSpecializedILi4ELi2ELi16ELb1ELb0EEEJSI_NS5_IJNST_ISF_SC_EENST_INSA_ILi32EEESC_EEEEESJ_SK_SJ_SK_NS1F_6fusion15FusionCallbacksIS1J_NS1O_17LinearCombinationISJ_fSJ_fLNS_15FloatRoundStyleE2EEESI_S1N_JEEENS4_5SM1004TMEM4LOAD26SM100_TMEM_LOAD_16dp256b4xES11_NS12_INS13_ILi2ELi4ELi3EEES16_NST_INS5_IJS17_S1L_EEENS5_IJS1L_SC_EEEEEEENS4_17SM75_U32x4_LDSM_NENS4_14SM90_TMA_STOREES22_NS4_17SM90_U32x4_STSM_NENS4_39AutoVectorizingCopyWithAssumedAlignmentILi128EEEEEEvvEEEEvNT_6ParamsE:
	.zero		2944


//--------------------- SYMBOLS --------------------------

	.type		.nv.reservedSmem.offset0,@object
	.size		.nv.reservedSmem.offset0,0x4
	.type		.nv.reservedSmem.cap,@object
	.size		.nv.reservedSmem.cap,0x4
	.type		__assertfail,@function
